	.target	sm_100a

	.elftype	@"ET_EXEC"


//--------------------- .note.nv.tkinfo           --------------------------
	.section	.note.nv.tkinfo,"",@"SHT_NOTE"
	.sectionflags	@"SHF_NOTE_NV_TKINFO"
	.tkinfo
        /*0018*/ 	.word	0x00000002
        /*0030*/ 	.string	""
        /*0030*/ 	.string	"ptxas"
        /*0030*/ 	.string	"Cuda compilation tools, release 13.0, V13.0.88"
        /*0030*/ 	.string	"Build cuda_13.0.r13.0/compiler.36424714_0"
        /*0030*/ 	.string	"-arch sm_100a -m 64 "



//--------------------- .note.nv.cuinfo           --------------------------
	.section	.note.nv.cuinfo,"",@"SHT_NOTE"
	.sectionflags	@"SHF_NOTE_NV_CUINFO"
        /*0018*/ 	.short	0x0002
        /*001a*/ 	.short	0x0064
        /*001c*/ 	.short	0x0082
	.zero		2


//--------------------- .nv.info                  --------------------------
	.section	.nv.info,"",@"SHT_CUDA_INFO"
	.align	4


	//----- nvinfo : EIATTR_REGCOUNT
	.align		4
        /*0000*/ 	.byte	0x04, 0x2f
        /*0002*/ 	.short	(.L_19 - .L_18)
	.align		4
.L_18:
        /*0004*/ 	.word	index@(_ZN7cutlass13device_kernelINS_4gemm6kernel13GemmUniversalIN4cute5tupleIJiiiiEEENS1_10collective13CollectiveMmaINS1_35MainloopSm100TmaUmmaWarpSpecializedILi30ELi2ELi4ENS5_IJNS4_1CILi2EEENSA_ILi1EEESC_EEEEENS5_IJNSA_ILi64EEENSA_ILi48EEENSA_ILi32EEEEEENS_6half_tENS5_IJlSC_lEEESJ_SK_NS4_8TiledMMAINS4_8MMA_AtomIJNS4_20SM100_MMA_F16BF16_SSISJ_SJ_fLi64ELi48ELNS4_4UMMA5MajorE0ELSP_0ELNSO_7ScaleInE0ELSQ_0EEEEEENS4_6LayoutINS5_IJSC_SC_SC_EEENS5_IJNSA_ILi0EEESV_SV_EEEEENS5_IJNS4_10UnderscoreESY_SY_EEEEENS4_13SM90_TMA_LOADENS4_14ComposedLayoutINS4_7SwizzleILi2ELi4ELi3EEENS4_18smem_ptr_flag_bitsILi16EEENST_INS5_IJNSA_ILi8EEESH_EEENS5_IJSH_SC_EEEEEEEvNS4_8identityENS4_23SM90_TMA_LOAD_MULTICASTES1B_vS1C_EENS_8epilogue10collective18CollectiveEpilogueINS1F_23Sm100TmaWarpSpecializedILi2ELi1ELi24ELb1ELb0EEEJSI_NS5_IJNST_ISF_SC_EENST_ISG_SC_EEEEESJ_SK_SJ_SK_NS1F_6fusion15FusionCallbacksIS1J_NS1N_17LinearCombinationISJ_fSJ_fLNS_15FloatRoundStyleE2EEESI_S1M_JEEENS4_5SM1004TMEM4LOAD26SM100_TMEM_LOAD_16dp256b2xES11_NS12_INS13_ILi1ELi4ELi3EEES16_NST_INS5_IJS17_NSA_ILi16EEEEEENS5_IJS1Y_SC_EEEEEEENS4_17SM75_U32x4_LDSM_NENS4_14SM90_TMA_STOREES22_NS4_17SM90_U32x4_STSM_NENS4_39AutoVectorizingCopyWithAssumedAlignmentILi128EEEEEEvvEEEEvNT_6ParamsE)
        /*0008*/ 	.word	0x0000004c


	//----- nvinfo : EIATTR_FRAME_SIZE
	.align		4
.L_19:
        /*000c*/ 	.byte	0x04, 0x11
        /*000e*/ 	.short	(.L_21 - .L_20)
	.align		4
.L_20:
        /*0010*/ 	.word	index@($__internal_2_$__cuda_sm10x_tcgen05_guardrail_trap_unallocated_columns_being_dealloced)
        /*0014*/ 	.word	0x00000000


	//----- nvinfo : EIATTR_FRAME_SIZE
	.align		4
.L_21:
        /*0018*/ 	.byte	0x04, 0x11
        /*001a*/ 	.short	(.L_23 - .L_22)
	.align		4
.L_22:
        /*001c*/ 	.word	index@($__internal_1_$__cuda_sm10x_tcgen05_guardrail_trap_phase_invalid_during_alloc)
        /*0020*/ 	.word	0x00000000


	//----- nvinfo : EIATTR_FRAME_SIZE
	.align		4
.L_23:
        /*0024*/ 	.byte	0x04, 0x11
        /*0026*/ 	.short	(.L_25 - .L_24)
	.align		4
.L_24:
        /*0028*/ 	.word	index@($__internal_0_$__cuda_sm10x_tcgen05_guardrail_trap_col_being_dealloced_not_returned_by_alloc)
        /*002c*/ 	.word	0x00000000


	//----- nvinfo : EIATTR_FRAME_SIZE
	.align		4
.L_25:
        /*0030*/ 	.byte	0x04, 0x11
        /*0032*/ 	.short	(.L_27 - .L_26)
	.align		4
.L_26:
        /*0034*/ 	.word	index@(_ZN7cutlass13device_kernelINS_4gemm6kernel13GemmUniversalIN4cute5tupleIJiiiiEEENS1_10collective13CollectiveMmaINS1_35MainloopSm100TmaUmmaWarpSpecializedILi30ELi2ELi4ENS5_IJNS4_1CILi2EEENSA_ILi1EEESC_EEEEENS5_IJNSA_ILi64EEENSA_ILi48EEENSA_ILi32EEEEEENS_6half_tENS5_IJlSC_lEEESJ_SK_NS4_8TiledMMAINS4_8MMA_AtomIJNS4_20SM100_MMA_F16BF16_SSISJ_SJ_fLi64ELi48ELNS4_4UMMA5MajorE0ELSP_0ELNSO_7ScaleInE0ELSQ_0EEEEEENS4_6LayoutINS5_IJSC_SC_SC_EEENS5_IJNSA_ILi0EEESV_SV_EEEEENS5_IJNS4_10UnderscoreESY_SY_EEEEENS4_13SM90_TMA_LOADENS4_14ComposedLayoutINS4_7SwizzleILi2ELi4ELi3EEENS4_18smem_ptr_flag_bitsILi16EEENST_INS5_IJNSA_ILi8EEESH_EEENS5_IJSH_SC_EEEEEEEvNS4_8identityENS4_23SM90_TMA_LOAD_MULTICASTES1B_vS1C_EENS_8epilogue10collective18CollectiveEpilogueINS1F_23Sm100TmaWarpSpecializedILi2ELi1ELi24ELb1ELb0EEEJSI_NS5_IJNST_ISF_SC_EENST_ISG_SC_EEEEESJ_SK_SJ_SK_NS1F_6fusion15FusionCallbacksIS1J_NS1N_17LinearCombinationISJ_fSJ_fLNS_15FloatRoundStyleE2EEESI_S1M_JEEENS4_5SM1004TMEM4LOAD26SM100_TMEM_LOAD_16dp256b2xES11_NS12_INS13_ILi1ELi4ELi3EEES16_NST_INS5_IJS17_NSA_ILi16EEEEEENS5_IJS1Y_SC_EEEEEEENS4_17SM75_U32x4_LDSM_NENS4_14SM90_TMA_STOREES22_NS4_17SM90_U32x4_STSM_NENS4_39AutoVectorizingCopyWithAssumedAlignmentILi128EEEEEEvvEEEEvNT_6ParamsE)
        /*0038*/ 	.word	0x00000000


	//----- nvinfo : EIATTR_MIN_STACK_SIZE
	.align		4
.L_27:
        /*003c*/ 	.byte	0x04, 0x12
        /*003e*/ 	.short	(.L_29 - .L_28)
	.align		4
.L_28:
        /*0040*/ 	.word	index@(_ZN7cutlass13device_kernelINS_4gemm6kernel13GemmUniversalIN4cute5tupleIJiiiiEEENS1_10collective13CollectiveMmaINS1_35MainloopSm100TmaUmmaWarpSpecializedILi30ELi2ELi4ENS5_IJNS4_1CILi2EEENSA_ILi1EEESC_EEEEENS5_IJNSA_ILi64EEENSA_ILi48EEENSA_ILi32EEEEEENS_6half_tENS5_IJlSC_lEEESJ_SK_NS4_8TiledMMAINS4_8MMA_AtomIJNS4_20SM100_MMA_F16BF16_SSISJ_SJ_fLi64ELi48ELNS4_4UMMA5MajorE0ELSP_0ELNSO_7ScaleInE0ELSQ_0EEEEEENS4_6LayoutINS5_IJSC_SC_SC_EEENS5_IJNSA_ILi0EEESV_SV_EEEEENS5_IJNS4_10UnderscoreESY_SY_EEEEENS4_13SM90_TMA_LOADENS4_14ComposedLayoutINS4_7SwizzleILi2ELi4ELi3EEENS4_18smem_ptr_flag_bitsILi16EEENST_INS5_IJNSA_ILi8EEESH_EEENS5_IJSH_SC_EEEEEEEvNS4_8identityENS4_23SM90_TMA_LOAD_MULTICASTES1B_vS1C_EENS_8epilogue10collective18CollectiveEpilogueINS1F_23Sm100TmaWarpSpecializedILi2ELi1ELi24ELb1ELb0EEEJSI_NS5_IJNST_ISF_SC_EENST_ISG_SC_EEEEESJ_SK_SJ_SK_NS1F_6fusion15FusionCallbacksIS1J_NS1N_17LinearCombinationISJ_fSJ_fLNS_15FloatRoundStyleE2EEESI_S1M_JEEENS4_5SM1004TMEM4LOAD26SM100_TMEM_LOAD_16dp256b2xES11_NS12_INS13_ILi1ELi4ELi3EEES16_NST_INS5_IJS17_NSA_ILi16EEEEEENS5_IJS1Y_SC_EEEEEEENS4_17SM75_U32x4_LDSM_NENS4_14SM90_TMA_STOREES22_NS4_17SM90_U32x4_STSM_NENS4_39AutoVectorizingCopyWithAssumedAlignmentILi128EEEEEEvvEEEEvNT_6ParamsE)
        /*0044*/ 	.word	0x00000000
.L_29:


//--------------------- .nv.compat                --------------------------
	.section	.nv.compat,"",@"SHT_CUDA_COMPAT_INFO"
	.align	4
        /*0000*/ 	.byte	0x02, 0x09, 0x01, 0x00, 0x02, 0x02, 0x02, 0x00, 0x02, 0x05, 0x05, 0x00, 0x03, 0x07, 0x01, 0x01
        /*0010*/ 	.byte	0x02, 0x03, 0x01, 0x00, 0x02, 0x06, 0x01, 0x00, 0x04, 0x0b, 0x08, 0x00, 0x09, 0x00, 0x00, 0x00
        /*0020*/ 	.byte	0x00, 0x00, 0x00, 0x00


//--------------------- .nv.info._ZN7cutlass13device_kernelINS_4gemm6kernel13GemmUniversalIN4cute5tupleIJiiiiEEENS1_10collective13CollectiveMmaINS1_35MainloopSm100TmaUmmaWarpSpecializedILi30ELi2ELi4ENS5_IJNS4_1CILi2EEENSA_ILi1EEESC_EEEEENS5_IJNSA_ILi64EEENSA_ILi48EEENSA_ILi32EEEEEENS_6half_tENS5_IJlSC_lEEESJ_SK_NS4_8TiledMMAINS4_8MMA_AtomIJNS4_20SM100_MMA_F16BF16_SSISJ_SJ_fLi64ELi48ELNS4_4UMMA5MajorE0ELSP_0ELNSO_7ScaleInE0ELSQ_0EEEEEENS4_6LayoutINS5_IJSC_SC_SC_EEENS5_IJNSA_ILi0EEESV_SV_EEEEENS5_IJNS4_10UnderscoreESY_SY_EEEEENS4_13SM90_TMA_LOADENS4_14ComposedLayoutINS4_7SwizzleILi2ELi4ELi3EEENS4_18smem_ptr_flag_bitsILi16EEENST_INS5_IJNSA_ILi8EEESH_EEENS5_IJSH_SC_EEEEEEEvNS4_8identityENS4_23SM90_TMA_LOAD_MULTICASTES1B_vS1C_EENS_8epilogue10collective18CollectiveEpilogueINS1F_23Sm100TmaWarpSpecializedILi2ELi1ELi24ELb1ELb0EEEJSI_NS5_IJNST_ISF_SC_EENST_ISG_SC_EEEEESJ_SK_SJ_SK_NS1F_6fusion15FusionCallbacksIS1J_NS1N_17LinearCombinationISJ_fSJ_fLNS_15FloatRoundStyleE2EEESI_S1M_JEEENS4_5SM1004TMEM4LOAD26SM100_TMEM_LOAD_16dp256b2xES11_NS12_INS13_ILi1ELi4ELi3EEES16_NST_INS5_IJS17_NSA_ILi16EEEEEENS5_IJS1Y_SC_EEEEEEENS4_17SM75_U32x4_LDSM_NENS4_14SM90_TMA_STOREES22_NS4_17SM90_U32x4_STSM_NENS4_39AutoVectorizingCopyWithAssumedAlignmentILi128EEEEEEvvEEEEvNT_6ParamsE --------------------------
	.section	.nv.info._ZN7cutlass13device_kernelINS_4gemm6kernel13GemmUniversalIN4cute5tupleIJiiiiEEENS1_10collective13CollectiveMmaINS1_35MainloopSm100TmaUmmaWarpSpecializedILi30ELi2ELi4ENS5_IJNS4_1CILi2EEENSA_ILi1EEESC_EEEEENS5_IJNSA_ILi64EEENSA_ILi48EEENSA_ILi32EEEEEENS_6half_tENS5_IJlSC_lEEESJ_SK_NS4_8TiledMMAINS4_8MMA_AtomIJNS4_20SM100_MMA_F16BF16_SSISJ_SJ_fLi64ELi48ELNS4_4UMMA5MajorE0ELSP_0ELNSO_7ScaleInE0ELSQ_0EEEEEENS4_6LayoutINS5_IJSC_SC_SC_EEENS5_IJNSA_ILi0EEESV_SV_EEEEENS5_IJNS4_10UnderscoreESY_SY_EEEEENS4_13SM90_TMA_LOADENS4_14ComposedLayoutINS4_7SwizzleILi2ELi4ELi3EEENS4_18smem_ptr_flag_bitsILi16EEENST_INS5_IJNSA_ILi8EEESH_EEENS5_IJSH_SC_EEEEEEEvNS4_8identityENS4_23SM90_TMA_LOAD_MULTICASTES1B_vS1C_EENS_8epilogue10collective18CollectiveEpilogueINS1F_23Sm100TmaWarpSpecializedILi2ELi1ELi24ELb1ELb0EEEJSI_NS5_IJNST_ISF_SC_EENST_ISG_SC_EEEEESJ_SK_SJ_SK_NS1F_6fusion15FusionCallbacksIS1J_NS1N_17LinearCombinationISJ_fSJ_fLNS_15FloatRoundStyleE2EEESI_S1M_JEEENS4_5SM1004TMEM4LOAD26SM100_TMEM_LOAD_16dp256b2xES11_NS12_INS13_ILi1ELi4ELi3EEES16_NST_INS5_IJS17_NSA_ILi16EEEEEENS5_IJS1Y_SC_EEEEEEENS4_17SM75_U32x4_LDSM_NENS4_14SM90_TMA_STOREES22_NS4_17SM90_U32x4_STSM_NENS4_39AutoVectorizingCopyWithAssumedAlignmentILi128EEEEEEvvEEEEvNT_6ParamsE,"",@"SHT_CUDA_INFO"
	.sectionflags	@""
	.align	4


	//----- nvinfo : EIATTR_CUDA_API_VERSION
	.align		4
        /*0000*/ 	.byte	0x04, 0x37
        /*0002*/ 	.short	(.L_31 - .L_30)
.L_30:
        /*0004*/ 	.word	0x00000082


	//----- nvinfo : EIATTR_KPARAM_INFO
	.align		4
.L_31:
        /*0008*/ 	.byte	0x04, 0x17
        /*000a*/ 	.short	(.L_33 - .L_32)
.L_32:
        /*000c*/ 	.word	0x00000000
        /*0010*/ 	.short	0x0000
        /*0012*/ 	.short	0x0000
        /*0014*/ 	.byte	0x00, 0xf0, 0x01, 0x20


	//----- nvinfo : EIATTR_AT_ENTRY_FRAGMENTS
	.align		4
.L_33:
        /*0018*/ 	.byte	0x04, 0x4f
        /*001a*/ 	.short	(.L_35 - .L_34)


	//   ....[0]....
.L_34:
        /*001c*/ 	.word	0x00000006


	//----- nvinfo : EIATTR_RESERVED_SMEM_USED
	.align		4
.L_35:
        /*0020*/ 	.byte	0x01, 0x41
	.zero		2


	//----- nvinfo : EIATTR_SPARSE_MMA_MASK
	.align		4
        /*0024*/ 	.byte	0x03, 0x50
        /*0026*/ 	.short	0x0000


	//----- nvinfo : EIATTR_TCGEN05_1CTA_USED
	.align		4
        /*0028*/ 	.byte	0x01, 0x51
	.zero		2


	//----- nvinfo : EIATTR_MAXREG_COUNT
	.align		4
        /*002c*/ 	.byte	0x03, 0x1b
        /*002e*/ 	.short	0x00ff


	//----- nvinfo : EIATTR_NUM_BARRIERS
	.align		4
        /*0030*/ 	.byte	0x02, 0x4c
        /*0032*/ 	.byte	0x07
	.zero		1


	//----- nvinfo : EIATTR_EXTERNS
	.align		4
        /*0034*/ 	.byte	0x04, 0x0f
        /*0036*/ 	.short	(.L_37 - .L_36)


	//   ....[0]....
	.align		4
.L_36:
        /*0038*/ 	.word	index@(__assertfail)


	//----- nvinfo : EIATTR_MERCURY_ISA_VERSION
	.align		4
.L_37:
        /*003c*/ 	.byte	0x03, 0x5f
        /*003e*/ 	.short	0x0101


	//----- nvinfo : EIATTR_INT_WARP_WIDE_INSTR_OFFSETS
	.align		4
        /*0040*/ 	.byte	0x04, 0x31
        /*0042*/ 	.short	(.L_39 - .L_38)


	//   ....[0]....
.L_38:
        /*0044*/ 	.word	0x00004d70


	//   ....[1]....
        /*0048*/ 	.word	0x00004da0


	//   ....[2]....
        /*004c*/ 	.word	0x00004dc0


	//   ....[3]....
        /*0050*/ 	.word	0x000059d0


	//   ....[4]....
        /*0054*/ 	.word	0x00005af0


	//   ....[5]....
        /*0058*/ 	.word	0x00005ba0


	//   ....[6]....
        /*005c*/ 	.word	0x00005bf0


	//----- nvinfo : EIATTR_COOP_GROUP_MASK_REGIDS
	.align		4
.L_39:
        /*0060*/ 	.byte	0x04, 0x29
        /*0062*/ 	.short	(.L_41 - .L_40)


	//   ....[0]....
.L_40:
        /*0064*/ 	.word	0xffffffff


	//   ....[1]....
        /*0068*/ 	.word	0xffffffff


	//   ....[2]....
        /*006c*/ 	.word	0xffffffff


	//   ....[3]....
        /*0070*/ 	.word	0xffffffff


	//   ....[4]....
        /*0074*/ 	.word	0xffffffff


	//   ....[5]....
        /*0078*/ 	.word	0xffffffff


	//   ....[6]....
        /*007c*/ 	.word	0xffffffff


	//   ....[7]....
        /*0080*/ 	.word	0xffffffff


	//   ....[8]....
        /*0084*/ 	.word	0xffffffff


	//   ....[9]....
        /*0088*/ 	.word	0xffffffff


	//   ....[10]....
        /*008c*/ 	.word	0xffffffff


	//   ....[11]....
        /*0090*/ 	.word	0xffffffff


	//   ....[12]....
        /*0094*/ 	.word	0xffffffff


	//   ....[13]....
        /*0098*/ 	.word	0xffffffff


	//----- nvinfo : EIATTR_COOP_GROUP_INSTR_OFFSETS
	.align		4
.L_41:
        /*009c*/ 	.byte	0x04, 0x28
        /*009e*/ 	.short	(.L_43 - .L_42)


	//   ....[0]....
.L_42:
        /*00a0*/ 	.word	0x00000080


	//   ....[1]....
        /*00a4*/ 	.word	0x000004e0


	//   ....[2]....
        /*00a8*/ 	.word	0x000009e0


	//   ....[3]....
        /*00ac*/ 	.word	0x00000b40


	//   ....[4]....
        /*00b0*/ 	.word	0x00000c40


	//   ....[5]....
        /*00b4*/ 	.word	0x00000db0


	//   ....[6]....
        /*00b8*/ 	.word	0x00000f50


	//   ....[7]....
        /*00bc*/ 	.word	0x00001110


	//   ....[8]....
        /*00c0*/ 	.word	0x00002310


	//   ....[9]....
        /*00c4*/ 	.word	0x00004050


	//   ....[10]....
        /*00c8*/ 	.word	0x00004260


	//   ....[11]....
        /*00cc*/ 	.word	0x00004290


	//   ....[12]....
        /*00d0*/ 	.word	0x00004c50


	//   ....[13]....
        /*00d4*/ 	.word	0x00004e80


	//----- nvinfo : EIATTR_VRC_CTA_INIT_COUNT
	.align		4
.L_43:
        /*00d8*/ 	.byte	0x02, 0x4a
        /*00da*/ 	.byte	0x80
	.zero		1


	//----- nvinfo : EIATTR_SYSCALL_OFFSETS
	.align		4
        /*00dc*/ 	.byte	0x04, 0x46
        /*00de*/ 	.short	(.L_45 - .L_44)


	//   ....[0]....
.L_44:
        /*00e0*/ 	.word	0x00006780


	//   ....[1]....
        /*00e4*/ 	.word	0x00006870


	//   ....[2]....
        /*00e8*/ 	.word	0x00006ff0


	//   ....[3]....
        /*00ec*/ 	.word	0x00007160


	//   ....[4]....
        /*00f0*/ 	.word	0x000072d0


	//----- nvinfo : EIATTR_MBARRIER_INSTR_OFFSETS
	.align		4
.L_45:
        /*00f4*/ 	.byte	0x04, 0x39
        /*00f6*/ 	.short	(.L_47 - .L_46)


	//   ....[0]....
.L_46:
        /*00f8*/ 	.word	0x00000600
        /*00fc*/ 	.word	0x000000ff
        /*0100*/ 	.word	0x00000000
        /*0104*/ 	.short	0x0100
        /*0106*/ 	.byte	0x04
	.zero		1


	//   ....[1]....
        /*0108*/ 	.word	0x00000610
        /*010c*/ 	.word	0x000000ff
        /*0110*/ 	.word	0x000000f0
        /*0114*/ 	.short	0x0100
        /*0116*/ 	.byte	0x04
	.zero		1


	//   ....[2]....
        /*0118*/ 	.word	0x00000620
        /*011c*/ 	.word	0x000000ff
        /*0120*/ 	.word	0x00000008
        /*0124*/ 	.short	0x0100
        /*0126*/ 	.byte	0x04
	.zero		1


	//   ....[3]....
        /*0128*/ 	.word	0x00000630
        /*012c*/ 	.word	0x000000ff
        /*0130*/ 	.word	0x000000f8
        /*0134*/ 	.short	0x0100
        /*0136*/ 	.byte	0x04
	.zero		1


	//   ....[4]....
        /*0138*/ 	.word	0x00000640
        /*013c*/ 	.word	0x000000ff
        /*0140*/ 	.word	0x00000010
        /*0144*/ 	.short	0x0100
        /*0146*/ 	.byte	0x04
	.zero		1


	//   ....[5]....
        /*0148*/ 	.word	0x00000650
        /*014c*/ 	.word	0x000000ff
        /*0150*/ 	.word	0x00000100
        /*0154*/ 	.short	0x0100
        /*0156*/ 	.byte	0x04
	.zero		1


	//   ....[6]....
        /*0158*/ 	.word	0x00000660
        /*015c*/ 	.word	0x000000ff
        /*0160*/ 	.word	0x00000018
        /*0164*/ 	.short	0x0100
        /*0166*/ 	.byte	0x04
	.zero		1


	//   ....[7]....
        /*0168*/ 	.word	0x00000670
        /*016c*/ 	.word	0x000000ff
        /*0170*/ 	.word	0x00000108
        /*0174*/ 	.short	0x0100
        /*0176*/ 	.byte	0x04
	.zero		1


	//   ....[8]....
        /*0178*/ 	.word	0x00000680
        /*017c*/ 	.word	0x000000ff
        /*0180*/ 	.word	0x00000020
        /*0184*/ 	.short	0x0100
        /*0186*/ 	.byte	0x04
	.zero		1


	//   ....[9]....
        /*0188*/ 	.word	0x00000690
        /*018c*/ 	.word	0x000000ff
        /*0190*/ 	.word	0x00000110
        /*0194*/ 	.short	0x0100
        /*0196*/ 	.byte	0x04
	.zero		1


	//   ....[10]....
        /*0198*/ 	.word	0x000006a0
        /*019c*/ 	.word	0x000000ff
        /*01a0*/ 	.word	0x00000028
        /*01a4*/ 	.short	0x0100
        /*01a6*/ 	.byte	0x04
	.zero		1


	//   ....[11]....
        /*01a8*/ 	.word	0x000006b0
        /*01ac*/ 	.word	0x000000ff
        /*01b0*/ 	.word	0x00000118
        /*01b4*/ 	.short	0x0100
        /*01b6*/ 	.byte	0x04
	.zero		1


	//   ....[12]....
        /*01b8*/ 	.word	0x000006c0
        /*01bc*/ 	.word	0x000000ff
        /*01c0*/ 	.word	0x00000030
        /*01c4*/ 	.short	0x0100
        /*01c6*/ 	.byte	0x04
	.zero		1


	//   ....[13]....
        /*01c8*/ 	.word	0x000006d0
        /*01cc*/ 	.word	0x000000ff
        /*01d0*/ 	.word	0x00000120
        /*01d4*/ 	.short	0x0100
        /*01d6*/ 	.byte	0x04
	.zero		1


	//   ....[14]....
        /*01d8*/ 	.word	0x000006e0
        /*01dc*/ 	.word	0x000000ff
        /*01e0*/ 	.word	0x00000038
        /*01e4*/ 	.short	0x0100
        /*01e6*/ 	.byte	0x04
	.zero		1


	//   ....[15]....
        /*01e8*/ 	.word	0x000006f0
        /*01ec*/ 	.word	0x000000ff
        /*01f0*/ 	.word	0x00000128
        /*01f4*/ 	.short	0x0100
        /*01f6*/ 	.byte	0x04
	.zero		1


	//   ....[16]....
        /*01f8*/ 	.word	0x00000700
        /*01fc*/ 	.word	0x000000ff
        /*0200*/ 	.word	0x00000040
        /*0204*/ 	.short	0x0100
        /*0206*/ 	.byte	0x04
	.zero		1


	//   ....[17]....
        /*0208*/ 	.word	0x00000710
        /*020c*/ 	.word	0x000000ff
        /*0210*/ 	.word	0x00000130
        /*0214*/ 	.short	0x0100
        /*0216*/ 	.byte	0x04
	.zero		1


	//   ....[18]....
        /*0218*/ 	.word	0x00000720
        /*021c*/ 	.word	0x000000ff
        /*0220*/ 	.word	0x00000048
        /*0224*/ 	.short	0x0100
        /*0226*/ 	.byte	0x04
	.zero		1


	//   ....[19]....
        /*0228*/ 	.word	0x00000730
        /*022c*/ 	.word	0x000000ff
        /*0230*/ 	.word	0x00000138
        /*0234*/ 	.short	0x0100
        /*0236*/ 	.byte	0x04
	.zero		1


	//   ....[20]....
        /*0238*/ 	.word	0x00000740
        /*023c*/ 	.word	0x000000ff
        /*0240*/ 	.word	0x00000050
        /*0244*/ 	.short	0x0100
        /*0246*/ 	.byte	0x04
	.zero		1


	//   ....[21]....
        /*0248*/ 	.word	0x00000750
        /*024c*/ 	.word	0x000000ff
        /*0250*/ 	.word	0x00000140
        /*0254*/ 	.short	0x0100
        /*0256*/ 	.byte	0x04
	.zero		1


	//   ....[22]....
        /*0258*/ 	.word	0x00000760
        /*025c*/ 	.word	0x000000ff
        /*0260*/ 	.word	0x00000058
        /*0264*/ 	.short	0x0100
        /*0266*/ 	.byte	0x04
	.zero		1


	//   ....[23]....
        /*0268*/ 	.word	0x00000770
        /*026c*/ 	.word	0x000000ff
        /*0270*/ 	.word	0x00000148
        /*0274*/ 	.short	0x0100
        /*0276*/ 	.byte	0x04
	.zero		1


	//   ....[24]....
        /*0278*/ 	.word	0x00000780
        /*027c*/ 	.word	0x000000ff
        /*0280*/ 	.word	0x00000060
        /*0284*/ 	.short	0x0100
        /*0286*/ 	.byte	0x04
	.zero		1


	//   ....[25]....
        /*0288*/ 	.word	0x00000790
        /*028c*/ 	.word	0x000000ff
        /*0290*/ 	.word	0x00000150
        /*0294*/ 	.short	0x0100
        /*0296*/ 	.byte	0x04
	.zero		1


	//   ....[26]....
        /*0298*/ 	.word	0x000007a0
        /*029c*/ 	.word	0x000000ff
        /*02a0*/ 	.word	0x00000068
        /*02a4*/ 	.short	0x0100
        /*02a6*/ 	.byte	0x04
	.zero		1


	//   ....[27]....
        /*02a8*/ 	.word	0x000007b0
        /*02ac*/ 	.word	0x000000ff
        /*02b0*/ 	.word	0x00000158
        /*02b4*/ 	.short	0x0100
        /*02b6*/ 	.byte	0x04
	.zero		1


	//   ....[28]....
        /*02b8*/ 	.word	0x000007c0
        /*02bc*/ 	.word	0x000000ff
        /*02c0*/ 	.word	0x00000070
        /*02c4*/ 	.short	0x0100
        /*02c6*/ 	.byte	0x04
	.zero		1


	//   ....[29]....
        /*02c8*/ 	.word	0x000007d0
        /*02cc*/ 	.word	0x000000ff
        /*02d0*/ 	.word	0x00000160
        /*02d4*/ 	.short	0x0100
        /*02d6*/ 	.byte	0x04
	.zero		1


	//   ....[30]....
        /*02d8*/ 	.word	0x000007e0
        /*02dc*/ 	.word	0x000000ff
        /*02e0*/ 	.word	0x00000078
        /*02e4*/ 	.short	0x0100
        /*02e6*/ 	.byte	0x04
	.zero		1


	//   ....[31]....
        /*02e8*/ 	.word	0x000007f0
        /*02ec*/ 	.word	0x000000ff
        /*02f0*/ 	.word	0x00000168
        /*02f4*/ 	.short	0x0100
        /*02f6*/ 	.byte	0x04
	.zero		1


	//   ....[32]....
        /*02f8*/ 	.word	0x00000800
        /*02fc*/ 	.word	0x000000ff
        /*0300*/ 	.word	0x00000080
        /*0304*/ 	.short	0x0100
        /*0306*/ 	.byte	0x04
	.zero		1


	//   ....[33]....
        /*0308*/ 	.word	0x00000810
        /*030c*/ 	.word	0x000000ff
        /*0310*/ 	.word	0x00000170
        /*0314*/ 	.short	0x0100
        /*0316*/ 	.byte	0x04
	.zero		1


	//   ....[34]....
        /*0318*/ 	.word	0x00000820
        /*031c*/ 	.word	0x000000ff
        /*0320*/ 	.word	0x00000088
        /*0324*/ 	.short	0x0100
        /*0326*/ 	.byte	0x04
	.zero		1


	//   ....[35]....
        /*0328*/ 	.word	0x00000830
        /*032c*/ 	.word	0x000000ff
        /*0330*/ 	.word	0x00000178
        /*0334*/ 	.short	0x0100
        /*0336*/ 	.byte	0x04
	.zero		1


	//   ....[36]....
        /*0338*/ 	.word	0x00000840
        /*033c*/ 	.word	0x000000ff
        /*0340*/ 	.word	0x00000090
        /*0344*/ 	.short	0x0100
        /*0346*/ 	.byte	0x04
	.zero		1


	//   ....[37]....
        /*0348*/ 	.word	0x00000850
        /*034c*/ 	.word	0x000000ff
        /*0350*/ 	.word	0x00000180
        /*0354*/ 	.short	0x0100
        /*0356*/ 	.byte	0x04
	.zero		1


	//   ....[38]....
        /*0358*/ 	.word	0x00000860
        /*035c*/ 	.word	0x000000ff
        /*0360*/ 	.word	0x00000098
        /*0364*/ 	.short	0x0100
        /*0366*/ 	.byte	0x04
	.zero		1


	//   ....[39]....
        /*0368*/ 	.word	0x00000870
        /*036c*/ 	.word	0x000000ff
        /*0370*/ 	.word	0x00000188
        /*0374*/ 	.short	0x0100
        /*0376*/ 	.byte	0x04
	.zero		1


	//   ....[40]....
        /*0378*/ 	.word	0x00000880
        /*037c*/ 	.word	0x000000ff
        /*0380*/ 	.word	0x000000a0
        /*0384*/ 	.short	0x0100
        /*0386*/ 	.byte	0x04
	.zero		1


	//   ....[41]....
        /*0388*/ 	.word	0x00000890
        /*038c*/ 	.word	0x000000ff
        /*0390*/ 	.word	0x00000190
        /*0394*/ 	.short	0x0100
        /*0396*/ 	.byte	0x04
	.zero		1


	//   ....[42]....
        /*0398*/ 	.word	0x000008a0
        /*039c*/ 	.word	0x000000ff
        /*03a0*/ 	.word	0x000000a8
        /*03a4*/ 	.short	0x0100
        /*03a6*/ 	.byte	0x04
	.zero		1


	//   ....[43]....
        /*03a8*/ 	.word	0x000008b0
        /*03ac*/ 	.word	0x000000ff
        /*03b0*/ 	.word	0x00000198
        /*03b4*/ 	.short	0x0100
        /*03b6*/ 	.byte	0x04
	.zero		1


	//   ....[44]....
        /*03b8*/ 	.word	0x000008c0
        /*03bc*/ 	.word	0x000000ff
        /*03c0*/ 	.word	0x000000b0
        /*03c4*/ 	.short	0x0100
        /*03c6*/ 	.byte	0x04
	.zero		1


	//   ....[45]....
        /*03c8*/ 	.word	0x000008d0
        /*03cc*/ 	.word	0x000000ff
        /*03d0*/ 	.word	0x000001a0
        /*03d4*/ 	.short	0x0100
        /*03d6*/ 	.byte	0x04
	.zero		1


	//   ....[46]....
        /*03d8*/ 	.word	0x000008e0
        /*03dc*/ 	.word	0x000000ff
        /*03e0*/ 	.word	0x000000b8
        /*03e4*/ 	.short	0x0100
        /*03e6*/ 	.byte	0x04
	.zero		1


	//   ....[47]....
        /*03e8*/ 	.word	0x000008f0
        /*03ec*/ 	.word	0x000000ff
        /*03f0*/ 	.word	0x000001a8
        /*03f4*/ 	.short	0x0100
        /*03f6*/ 	.byte	0x04
	.zero		1


	//   ....[48]....
        /*03f8*/ 	.word	0x00000900
        /*03fc*/ 	.word	0x000000ff
        /*0400*/ 	.word	0x000000c0
        /*0404*/ 	.short	0x0100
        /*0406*/ 	.byte	0x04
	.zero		1


	//   ....[49]....
        /*0408*/ 	.word	0x00000910
        /*040c*/ 	.word	0x000000ff
        /*0410*/ 	.word	0x000001b0
        /*0414*/ 	.short	0x0100
        /*0416*/ 	.byte	0x04
	.zero		1


	//   ....[50]....
        /*0418*/ 	.word	0x00000920
        /*041c*/ 	.word	0x000000ff
        /*0420*/ 	.word	0x000000c8
        /*0424*/ 	.short	0x0100
        /*0426*/ 	.byte	0x04
	.zero		1


	//   ....[51]....
        /*0428*/ 	.word	0x00000930
        /*042c*/ 	.word	0x000000ff
        /*0430*/ 	.word	0x000001b8
        /*0434*/ 	.short	0x0100
        /*0436*/ 	.byte	0x04
	.zero		1


	//   ....[52]....
        /*0438*/ 	.word	0x00000940
        /*043c*/ 	.word	0x000000ff
        /*0440*/ 	.word	0x000000d0
        /*0444*/ 	.short	0x0100
        /*0446*/ 	.byte	0x04
	.zero		1


	//   ....[53]....
        /*0448*/ 	.word	0x00000950
        /*044c*/ 	.word	0x000000ff
        /*0450*/ 	.word	0x000001c0
        /*0454*/ 	.short	0x0100
        /*0456*/ 	.byte	0x04
	.zero		1


	//   ....[54]....
        /*0458*/ 	.word	0x00000960
        /*045c*/ 	.word	0x000000ff
        /*0460*/ 	.word	0x000000d8
        /*0464*/ 	.short	0x0100
        /*0466*/ 	.byte	0x04
	.zero		1


	//   ....[55]....
        /*0468*/ 	.word	0x00000970
        /*046c*/ 	.word	0x000000ff
        /*0470*/ 	.word	0x000001c8
        /*0474*/ 	.short	0x0100
        /*0476*/ 	.byte	0x04
	.zero		1


	//   ....[56]....
        /*0478*/ 	.word	0x00000980
        /*047c*/ 	.word	0x000000ff
        /*0480*/ 	.word	0x000000e0
        /*0484*/ 	.short	0x0100
        /*0486*/ 	.byte	0x04
	.zero		1


	//   ....[57]....
        /*0488*/ 	.word	0x00000990
        /*048c*/ 	.word	0x000000ff
        /*0490*/ 	.word	0x000001d0
        /*0494*/ 	.short	0x0100
        /*0496*/ 	.byte	0x04
	.zero		1


	//   ....[58]....
        /*0498*/ 	.word	0x000009a0
        /*049c*/ 	.word	0x000000ff
        /*04a0*/ 	.word	0x000000e8
        /*04a4*/ 	.short	0x0100
        /*04a6*/ 	.byte	0x04
	.zero		1


	//   ....[59]....
        /*04a8*/ 	.word	0x000009b0
        /*04ac*/ 	.word	0x000000ff
        /*04b0*/ 	.word	0x000001d8
        /*04b4*/ 	.short	0x0100
        /*04b6*/ 	.byte	0x04
	.zero		1


	//   ....[60]....
        /*04b8*/ 	.word	0x00000af0
        /*04bc*/ 	.word	0x000000ff
        /*04c0*/ 	.word	0x000001e0
        /*04c4*/ 	.short	0x0100
        /*04c6*/ 	.byte	0x04
	.zero		1


	//   ....[61]....
        /*04c8*/ 	.word	0x00000b00
        /*04cc*/ 	.word	0x000000ff
        /*04d0*/ 	.word	0x000001f0
        /*04d4*/ 	.short	0x0100
        /*04d6*/ 	.byte	0x04
	.zero		1


	//   ....[62]....
        /*04d8*/ 	.word	0x00000b10
        /*04dc*/ 	.word	0x000000ff
        /*04e0*/ 	.word	0x000001e8
        /*04e4*/ 	.short	0x0100
        /*04e6*/ 	.byte	0x04
	.zero		1


	//   ....[63]....
        /*04e8*/ 	.word	0x00000b20
        /*04ec*/ 	.word	0x000000ff
        /*04f0*/ 	.word	0x000001f8
        /*04f4*/ 	.short	0x0100
        /*04f6*/ 	.byte	0x04
	.zero		1


	//   ....[64]....
        /*04f8*/ 	.word	0x00000c10
        /*04fc*/ 	.word	0x000000ff
        /*0500*/ 	.word	0x00000200
        /*0504*/ 	.short	0x0100
        /*0506*/ 	.byte	0x06
	.zero		1


	//   ....[65]....
        /*0508*/ 	.word	0x00000c20
        /*050c*/ 	.word	0x000000ff
        /*0510*/ 	.word	0x00000208
        /*0514*/ 	.short	0x0100
        /*0516*/ 	.byte	0x06
	.zero		1


	//   ....[66]....
        /*0518*/ 	.word	0x00000d60
        /*051c*/ 	.word	0x000000ff
        /*0520*/ 	.word	0x00000210
        /*0524*/ 	.short	0x0100
        /*0526*/ 	.byte	0x06
	.zero		1


	//   ....[67]....
        /*0528*/ 	.word	0x00000d70
        /*052c*/ 	.word	0x000000ff
        /*0530*/ 	.word	0x00000220
        /*0534*/ 	.short	0x0100
        /*0536*/ 	.byte	0x06
	.zero		1


	//   ....[68]....
        /*0538*/ 	.word	0x00000d80
        /*053c*/ 	.word	0x000000ff
        /*0540*/ 	.word	0x00000218
        /*0544*/ 	.short	0x0100
        /*0546*/ 	.byte	0x06
	.zero		1


	//   ....[69]....
        /*0548*/ 	.word	0x00000d90
        /*054c*/ 	.word	0x000000ff
        /*0550*/ 	.word	0x00000228
        /*0554*/ 	.short	0x0100
        /*0556*/ 	.byte	0x06
	.zero		1


	//   ....[70]....
        /*0558*/ 	.word	0x00000ec0
        /*055c*/ 	.word	0x000000ff
        /*0560*/ 	.word	0x00000230
        /*0564*/ 	.short	0x0100
        /*0566*/ 	.byte	0x04
	.zero		1


	//   ....[71]....
        /*0568*/ 	.word	0x00000ed0
        /*056c*/ 	.word	0x000000ff
        /*0570*/ 	.word	0x00000250
        /*0574*/ 	.short	0x0100
        /*0576*/ 	.byte	0x04
	.zero		1


	//   ....[72]....
        /*0578*/ 	.word	0x00000ee0
        /*057c*/ 	.word	0x000000ff
        /*0580*/ 	.word	0x00000238
        /*0584*/ 	.short	0x0100
        /*0586*/ 	.byte	0x04
	.zero		1


	//   ....[73]....
        /*0588*/ 	.word	0x00000ef0
        /*058c*/ 	.word	0x000000ff
        /*0590*/ 	.word	0x00000258
        /*0594*/ 	.short	0x0100
        /*0596*/ 	.byte	0x04
	.zero		1


	//   ....[74]....
        /*0598*/ 	.word	0x00000f00
        /*059c*/ 	.word	0x000000ff
        /*05a0*/ 	.word	0x00000240
        /*05a4*/ 	.short	0x0100
        /*05a6*/ 	.byte	0x04
	.zero		1


	//   ....[75]....
        /*05a8*/ 	.word	0x00000f10
        /*05ac*/ 	.word	0x000000ff
        /*05b0*/ 	.word	0x00000260
        /*05b4*/ 	.short	0x0100
        /*05b6*/ 	.byte	0x04
	.zero		1


	//   ....[76]....
        /*05b8*/ 	.word	0x00000f20
        /*05bc*/ 	.word	0x000000ff
        /*05c0*/ 	.word	0x00000248
        /*05c4*/ 	.short	0x0100
        /*05c6*/ 	.byte	0x04
	.zero		1


	//   ....[77]....
        /*05c8*/ 	.word	0x00000f30
        /*05cc*/ 	.word	0x000000ff
        /*05d0*/ 	.word	0x00000268
        /*05d4*/ 	.short	0x0100
        /*05d6*/ 	.byte	0x04
	.zero		1


	//   ....[78]....
        /*05d8*/ 	.word	0x00001020
        /*05dc*/ 	.word	0x000000ff
        /*05e0*/ 	.word	0x00000270
        /*05e4*/ 	.short	0x0100
        /*05e6*/ 	.byte	0x04
	.zero		1


	//   ....[79]....
        /*05e8*/ 	.word	0x00001030
        /*05ec*/ 	.word	0x000000ff
        /*05f0*/ 	.word	0x00000280
        /*05f4*/ 	.short	0x0100
        /*05f6*/ 	.byte	0x04
	.zero		1


	//   ....[80]....
        /*05f8*/ 	.word	0x00001040
        /*05fc*/ 	.word	0x000000ff
        /*0600*/ 	.word	0x00000278
        /*0604*/ 	.short	0x0100
        /*0606*/ 	.byte	0x04
	.zero		1


	//   ....[81]....
        /*0608*/ 	.word	0x00001050
        /*060c*/ 	.word	0x000000ff
        /*0610*/ 	.word	0x00000288
        /*0614*/ 	.short	0x0100
        /*0616*/ 	.byte	0x04
	.zero		1


	//   ....[82]....
        /*0618*/ 	.word	0x00001bb0
        /*061c*/ 	.word	0x00000000
        /*0620*/ 	.word	0x00000280
        /*0624*/ 	.short	0x010a
        /*0626*/ 	.byte	0xff
	.zero		1


	//   ....[83]....
        /*0628*/ 	.word	0x00001be0
        /*062c*/ 	.word	0x00000000
        /*0630*/ 	.word	0x00000270
        /*0634*/ 	.short	0x0101
        /*0636*/ 	.byte	0xff
	.zero		1


	//   ....[84]....
        /*0638*/ 	.word	0x00001c90
        /*063c*/ 	.word	0x000000ff
        /*0640*/ 	.word	0x000000f0
        /*0644*/ 	.short	0x010a
        /*0646*/ 	.byte	0x06
	.zero		1


	//   ....[85]....
        /*0648*/ 	.word	0x00001d10
        /*064c*/ 	.word	0x000000ff
        /*0650*/ 	.word	0x000000f0
        /*0654*/ 	.short	0x010a
        /*0656*/ 	.byte	0x21
	.zero		1


	//   ....[86]....
        /*0658*/ 	.word	0x00001ea0
        /*065c*/ 	.word	0x000000ff
        /*0660*/ 	.word	0x000000f0
        /*0664*/ 	.short	0x010a
        /*0666*/ 	.byte	0x06
	.zero		1


	//   ....[87]....
        /*0668*/ 	.word	0x00001fd0
        /*066c*/ 	.word	0x000000ff
        /*0670*/ 	.word	0x00000208
        /*0674*/ 	.short	0x0101
        /*0676*/ 	.byte	0x0f
	.zero		1


	//   ....[88]....
        /*0678*/ 	.word	0x00001ff0
        /*067c*/ 	.word	0x000000ff
        /*0680*/ 	.word	0x000000f0
        /*0684*/ 	.short	0x010a
        /*0686*/ 	.byte	0x06
	.zero		1


	//   ....[89]....
        /*0688*/ 	.word	0x00002070
        /*068c*/ 	.word	0x000000ff
        /*0690*/ 	.word	0x000000f0
        /*0694*/ 	.short	0x010a
        /*0696*/ 	.byte	0x09
	.zero		1


	//   ....[90]....
        /*0698*/ 	.word	0x00002200
        /*069c*/ 	.word	0x000000ff
        /*06a0*/ 	.word	0x000000f0
        /*06a4*/ 	.short	0x010a
        /*06a6*/ 	.byte	0x07
	.zero		1


	//   ....[91]....
        /*06a8*/ 	.word	0x00002340
        /*06ac*/ 	.word	0x00000003
        /*06b0*/ 	.word	0x00000210
        /*06b4*/ 	.short	0x010a
        /*06b6*/ 	.byte	0xff
	.zero		1


	//   ....[92]....
        /*06b8*/ 	.word	0x00002490
        /*06bc*/ 	.word	0x00000000
        /*06c0*/ 	.word	0x00000000
        /*06c4*/ 	.short	0x0101
        /*06c6*/ 	.byte	0xff
	.zero		1


	//   ....[93]....
        /*06c8*/ 	.word	0x00002a30
        /*06cc*/ 	.word	0x000000ff
        /*06d0*/ 	.word	0x00000000
        /*06d4*/ 	.short	0x010a
        /*06d6*/ 	.byte	0x04
	.zero		1


	//   ....[94]....
        /*06d8*/ 	.word	0x00002ac0
        /*06dc*/ 	.word	0x000000ff
        /*06e0*/ 	.word	0x00000000
        /*06e4*/ 	.short	0x010a
        /*06e6*/ 	.byte	0x05
	.zero		1


	//   ....[95]....
        /*06e8*/ 	.word	0x00002b50
        /*06ec*/ 	.word	0x000000ff
        /*06f0*/ 	.word	0x00000000
        /*06f4*/ 	.short	0x010a
        /*06f6*/ 	.byte	0x05
	.zero		1


	//   ....[96]....
        /*06f8*/ 	.word	0x00002be0
        /*06fc*/ 	.word	0x000000ff
        /*0700*/ 	.word	0x00000000
        /*0704*/ 	.short	0x010a
        /*0706*/ 	.byte	0x05
	.zero		1


	//   ....[97]....
        /*0708*/ 	.word	0x00002c70
        /*070c*/ 	.word	0x000000ff
        /*0710*/ 	.word	0x00000000
        /*0714*/ 	.short	0x010a
        /*0716*/ 	.byte	0x05
	.zero		1


	//   ....[98]....
        /*0718*/ 	.word	0x00002d00
        /*071c*/ 	.word	0x000000ff
        /*0720*/ 	.word	0x00000000
        /*0724*/ 	.short	0x010a
        /*0726*/ 	.byte	0x05
	.zero		1


	//   ....[99]....
        /*0728*/ 	.word	0x00002d90
        /*072c*/ 	.word	0x000000ff
        /*0730*/ 	.word	0x00000000
        /*0734*/ 	.short	0x010a
        /*0736*/ 	.byte	0x05
	.zero		1


	//   ....[100]....
        /*0738*/ 	.word	0x00002e20
        /*073c*/ 	.word	0x000000ff
        /*0740*/ 	.word	0x00000000
        /*0744*/ 	.short	0x010a
        /*0746*/ 	.byte	0x05
	.zero		1


	//   ....[101]....
        /*0748*/ 	.word	0x00002eb0
        /*074c*/ 	.word	0x000000ff
        /*0750*/ 	.word	0x00000000
        /*0754*/ 	.short	0x010a
        /*0756*/ 	.byte	0x05
	.zero		1


	//   ....[102]....
        /*0758*/ 	.word	0x00002f40
        /*075c*/ 	.word	0x000000ff
        /*0760*/ 	.word	0x00000000
        /*0764*/ 	.short	0x010a
        /*0766*/ 	.byte	0x05
	.zero		1


	//   ....[103]....
        /*0768*/ 	.word	0x00002fd0
        /*076c*/ 	.word	0x000000ff
        /*0770*/ 	.word	0x00000000
        /*0774*/ 	.short	0x010a
        /*0776*/ 	.byte	0x05
	.zero		1


	//   ....[104]....
        /*0778*/ 	.word	0x00003060
        /*077c*/ 	.word	0x000000ff
        /*0780*/ 	.word	0x00000000
        /*0784*/ 	.short	0x010a
        /*0786*/ 	.byte	0x05
	.zero		1


	//   ....[105]....
        /*0788*/ 	.word	0x000030f0
        /*078c*/ 	.word	0x000000ff
        /*0790*/ 	.word	0x00000000
        /*0794*/ 	.short	0x010a
        /*0796*/ 	.byte	0x05
	.zero		1


	//   ....[106]....
        /*0798*/ 	.word	0x00003180
        /*079c*/ 	.word	0x000000ff
        /*07a0*/ 	.word	0x00000000
        /*07a4*/ 	.short	0x010a
        /*07a6*/ 	.byte	0x05
	.zero		1


	//   ....[107]....
        /*07a8*/ 	.word	0x00003210
        /*07ac*/ 	.word	0x000000ff
        /*07b0*/ 	.word	0x00000000
        /*07b4*/ 	.short	0x010a
        /*07b6*/ 	.byte	0x05
	.zero		1


	//   ....[108]....
        /*07b8*/ 	.word	0x000032a0
        /*07bc*/ 	.word	0x000000ff
        /*07c0*/ 	.word	0x00000000
        /*07c4*/ 	.short	0x010a
        /*07c6*/ 	.byte	0x05
	.zero		1


	//   ....[109]....
        /*07c8*/ 	.word	0x00003330
        /*07cc*/ 	.word	0x000000ff
        /*07d0*/ 	.word	0x00000000
        /*07d4*/ 	.short	0x010a
        /*07d6*/ 	.byte	0x05
	.zero		1


	//   ....[110]....
        /*07d8*/ 	.word	0x000033c0
        /*07dc*/ 	.word	0x000000ff
        /*07e0*/ 	.word	0x00000000
        /*07e4*/ 	.short	0x010a
        /*07e6*/ 	.byte	0x05
	.zero		1


	//   ....[111]....
        /*07e8*/ 	.word	0x00003450
        /*07ec*/ 	.word	0x000000ff
        /*07f0*/ 	.word	0x00000000
        /*07f4*/ 	.short	0x010a
        /*07f6*/ 	.byte	0x05
	.zero		1


	//   ....[112]....
        /*07f8*/ 	.word	0x000034e0
        /*07fc*/ 	.word	0x000000ff
        /*0800*/ 	.word	0x00000000
        /*0804*/ 	.short	0x010a
        /*0806*/ 	.byte	0x05
	.zero		1


	//   ....[113]....
        /*0808*/ 	.word	0x00003570
        /*080c*/ 	.word	0x000000ff
        /*0810*/ 	.word	0x00000000
        /*0814*/ 	.short	0x010a
        /*0816*/ 	.byte	0x05
	.zero		1


	//   ....[114]....
        /*0818*/ 	.word	0x00003600
        /*081c*/ 	.word	0x000000ff
        /*0820*/ 	.word	0x00000000
        /*0824*/ 	.short	0x010a
        /*0826*/ 	.byte	0x05
	.zero		1


	//   ....[115]....
        /*0828*/ 	.word	0x00003690
        /*082c*/ 	.word	0x000000ff
        /*0830*/ 	.word	0x00000000
        /*0834*/ 	.short	0x010a
        /*0836*/ 	.byte	0x05
	.zero		1


	//   ....[116]....
        /*0838*/ 	.word	0x00003720
        /*083c*/ 	.word	0x000000ff
        /*0840*/ 	.word	0x00000000
        /*0844*/ 	.short	0x010a
        /*0846*/ 	.byte	0x05
	.zero		1


	//   ....[117]....
        /*0848*/ 	.word	0x000037b0
        /*084c*/ 	.word	0x000000ff
        /*0850*/ 	.word	0x00000000
        /*0854*/ 	.short	0x010a
        /*0856*/ 	.byte	0x05
	.zero		1


	//   ....[118]....
        /*0858*/ 	.word	0x00003840
        /*085c*/ 	.word	0x000000ff
        /*0860*/ 	.word	0x00000000
        /*0864*/ 	.short	0x010a
        /*0866*/ 	.byte	0x05
	.zero		1


	//   ....[119]....
        /*0868*/ 	.word	0x000038d0
        /*086c*/ 	.word	0x000000ff
        /*0870*/ 	.word	0x00000000
        /*0874*/ 	.short	0x010a
        /*0876*/ 	.byte	0x05
	.zero		1


	//   ....[120]....
        /*0878*/ 	.word	0x00003960
        /*087c*/ 	.word	0x000000ff
        /*0880*/ 	.word	0x00000000
        /*0884*/ 	.short	0x010a
        /*0886*/ 	.byte	0x05
	.zero		1


	//   ....[121]....
        /*0888*/ 	.word	0x000039f0
        /*088c*/ 	.word	0x000000ff
        /*0890*/ 	.word	0x00000000
        /*0894*/ 	.short	0x010a
        /*0896*/ 	.byte	0x05
	.zero		1


	//   ....[122]....
        /*0898*/ 	.word	0x00003a90
        /*089c*/ 	.word	0x00000000
        /*08a0*/ 	.word	0x00000000
        /*08a4*/ 	.short	0x010a
        /*08a6*/ 	.byte	0xff
	.zero		1


	//   ....[123]....
        /*08a8*/ 	.word	0x00003bb0
        /*08ac*/ 	.word	0x00000002
        /*08b0*/ 	.word	0x00000270
        /*08b4*/ 	.short	0x010a
        /*08b6*/ 	.byte	0xff
	.zero		1


	//   ....[124]....
        /*08b8*/ 	.word	0x00003c20
        /*08bc*/ 	.word	0x00000002
        /*08c0*/ 	.word	0x00000000
        /*08c4*/ 	.short	0x0101
        /*08c6*/ 	.byte	0xff
	.zero		1


	//   ....[125]....
        /*08c8*/ 	.word	0x00003c40
        /*08cc*/ 	.word	0x000000ff
        /*08d0*/ 	.word	0x00000220
        /*08d4*/ 	.short	0x010a
        /*08d6*/ 	.byte	0x04
	.zero		1


	//   ....[126]....
        /*08d8*/ 	.word	0x00003d60
        /*08dc*/ 	.word	0x00000002
        /*08e0*/ 	.word	0x00000210
        /*08e4*/ 	.short	0x010a
        /*08e6*/ 	.byte	0xff
	.zero		1


	//   ....[127]....
        /*08e8*/ 	.word	0x00003e60
        /*08ec*/ 	.word	0x00000002
        /*08f0*/ 	.word	0x00000000
        /*08f4*/ 	.short	0x0101
        /*08f6*/ 	.byte	0xff
	.zero		1


	//   ....[128]....
        /*08f8*/ 	.word	0x00003ef0
        /*08fc*/ 	.word	0x000000ff
        /*0900*/ 	.word	0x00000220
        /*0904*/ 	.short	0x0106
        /*0906*/ 	.byte	0x04
	.zero		1


	//   ....[129]....
        /*0908*/ 	.word	0x00003f10
        /*090c*/ 	.word	0x000000ff
        /*0910*/ 	.word	0x00000220
        /*0914*/ 	.short	0x010a
        /*0916*/ 	.byte	0x04
	.zero		1


	//   ....[130]....
        /*0918*/ 	.word	0x00003fa0
        /*091c*/ 	.word	0x000000ff
        /*0920*/ 	.word	0x00000220
        /*0924*/ 	.short	0x0106
        /*0926*/ 	.byte	0x06
	.zero		1


	//   ....[131]....
        /*0928*/ 	.word	0x00003fe0
        /*092c*/ 	.word	0x00000000
        /*0930*/ 	.word	0x00000220
        /*0934*/ 	.short	0x010a
        /*0936*/ 	.byte	0xff
	.zero		1


	//   ....[132]....
        /*0938*/ 	.word	0x000044f0
        /*093c*/ 	.word	0x00000000
        /*0940*/ 	.word	0x00000210
        /*0944*/ 	.short	0x010a
        /*0946*/ 	.byte	0xff
	.zero		1


	//   ....[133]....
        /*0948*/ 	.word	0x000045f0
        /*094c*/ 	.word	0x00000003
        /*0950*/ 	.word	0x00000000
        /*0954*/ 	.short	0x0101
        /*0956*/ 	.byte	0xff
	.zero		1


	//   ....[134]....
        /*0958*/ 	.word	0x00004600
        /*095c*/ 	.word	0x000000ff
        /*0960*/ 	.word	0x00000000
        /*0964*/ 	.short	0x010a
        /*0966*/ 	.byte	0x05
	.zero		1


	//   ....[135]....
        /*0968*/ 	.word	0x00004680
        /*096c*/ 	.word	0x000000ff
        /*0970*/ 	.word	0x00000250
        /*0974*/ 	.short	0x010a
        /*0976*/ 	.byte	0x17
	.zero		1


	//   ....[136]....
        /*0978*/ 	.word	0x00004750
        /*097c*/ 	.word	0x000000ff
        /*0980*/ 	.word	0x00000000
        /*0984*/ 	.short	0x010a
        /*0986*/ 	.byte	0x07
	.zero		1


	//   ....[137]....
        /*0988*/ 	.word	0x00004890
        /*098c*/ 	.word	0x000000ff
        /*0990*/ 	.word	0x00000000
        /*0994*/ 	.short	0x010a
        /*0996*/ 	.byte	0x06
	.zero		1


	//   ....[138]....
        /*0998*/ 	.word	0x00004a80
        /*099c*/ 	.word	0x000000ff
        /*09a0*/ 	.word	0x00000000
        /*09a4*/ 	.short	0x010a
        /*09a6*/ 	.byte	0x04
	.zero		1


	//   ....[139]....
        /*09a8*/ 	.word	0x00004b10
        /*09ac*/ 	.word	0x000000ff
        /*09b0*/ 	.word	0x00000000
        /*09b4*/ 	.short	0x010a
        /*09b6*/ 	.byte	0x05
	.zero		1


	//   ....[140]....
        /*09b8*/ 	.word	0x00004ba0
        /*09bc*/ 	.word	0x000000ff
        /*09c0*/ 	.word	0x00000000
        /*09c4*/ 	.short	0x010a
        /*09c6*/ 	.byte	0x05
	.zero		1


	//   ....[141]....
        /*09c8*/ 	.word	0x00004c30
        /*09cc*/ 	.word	0x000000ff
        /*09d0*/ 	.word	0x00000000
        /*09d4*/ 	.short	0x010a
        /*09d6*/ 	.byte	0x04
	.zero		1


	//   ....[142]....
        /*09d8*/ 	.word	0x00005110
        /*09dc*/ 	.word	0x00000003
        /*09e0*/ 	.word	0x00000210
        /*09e4*/ 	.short	0x010a
        /*09e6*/ 	.byte	0xff
	.zero		1


	//   ....[143]....
        /*09e8*/ 	.word	0x00005280
        /*09ec*/ 	.word	0x00000000
        /*09f0*/ 	.word	0x00000000
        /*09f4*/ 	.short	0x0101
        /*09f6*/ 	.byte	0xff
	.zero		1


	//   ....[144]....
        /*09f8*/ 	.word	0x00005730
        /*09fc*/ 	.word	0x000000ff
        /*0a00*/ 	.word	0x00000208
        /*0a04*/ 	.short	0x010a
        /*0a06*/ 	.byte	0x06
	.zero		1


	//   ....[145]....
        /*0a08*/ 	.word	0x00005900
        /*0a0c*/ 	.word	0x000000ff
        /*0a10*/ 	.word	0x000001f0
        /*0a14*/ 	.short	0x010a
        /*0a16*/ 	.byte	0x05
	.zero		1


	//   ....[146]....
        /*0a18*/ 	.word	0x00005c30
        /*0a1c*/ 	.word	0x000000ff
        /*0a20*/ 	.word	0x000001e0
        /*0a24*/ 	.short	0x010b
        /*0a26*/ 	.byte	0x05
	.zero		1


	//   ....[147]....
        /*0a28*/ 	.word	0x00005c40
        /*0a2c*/ 	.word	0x000000ff
        /*0a30*/ 	.word	0x00000000
        /*0a34*/ 	.short	0x0101
        /*0a36*/ 	.byte	0x04
	.zero		1


	//   ....[148]....
        /*0a38*/ 	.word	0x00005c90
        /*0a3c*/ 	.word	0x000000ff
        /*0a40*/ 	.word	0x00000000
        /*0a44*/ 	.short	0x010a
        /*0a46*/ 	.byte	0x04
	.zero		1


	//   ....[149]....
        /*0a48*/ 	.word	0x00005d30
        /*0a4c*/ 	.word	0x00000000
        /*0a50*/ 	.word	0x00000000
        /*0a54*/ 	.short	0x010a
        /*0a56*/ 	.byte	0xff
	.zero		1


	//   ....[150]....
        /*0a58*/ 	.word	0x00006040
        /*0a5c*/ 	.word	0x00000008
        /*0a60*/ 	.word	0x00000210
        /*0a64*/ 	.short	0x010a
        /*0a66*/ 	.byte	0xff
	.zero		1


	//   ....[151]....
        /*0a68*/ 	.word	0x000061c0
        /*0a6c*/ 	.word	0x00000000
        /*0a70*/ 	.word	0x00000000
        /*0a74*/ 	.short	0x0101
        /*0a76*/ 	.byte	0xff
	.zero		1


	//   ....[152]....
        /*0a78*/ 	.word	0x00006c00
        /*0a7c*/ 	.word	0x00000000
        /*0a80*/ 	.word	0x000001e0
        /*0a84*/ 	.short	0x010a
        /*0a86*/ 	.byte	0xff
	.zero		1


	//   ....[153]....
        /*0a88*/ 	.word	0x00006c20
        /*0a8c*/ 	.word	0x00000011
        /*0a90*/ 	.word	0x00000230
        /*0a94*/ 	.short	0x010a
        /*0a96*/ 	.byte	0xff
	.zero		1


	//   ....[154]....
        /*0a98*/ 	.word	0x00006d30
        /*0a9c*/ 	.word	0x00000000
        /*0aa0*/ 	.word	0x000001e0
        /*0aa4*/ 	.short	0x010a
        /*0aa6*/ 	.byte	0xff
	.zero		1


	//   ....[155]....
        /*0aa8*/ 	.word	0x00006ed0
        /*0aac*/ 	.word	0x00000011
        /*0ab0*/ 	.word	0x00000230
        /*0ab4*/ 	.short	0x010a
        /*0ab6*/ 	.byte	0xff
	.zero		1


	//   ....[156]....
        /*0ab8*/ 	.word	0x00007860
        /*0abc*/ 	.word	0x000000ff
        /*0ac0*/ 	.word	0x00000000
        /*0ac4*/ 	.short	0x0101
        /*0ac6*/ 	.byte	0x04
	.zero		1


	//   ....[157]....
        /*0ac8*/ 	.word	0x00007c00
        /*0acc*/ 	.word	0x00000000
        /*0ad0*/ 	.word	0x00000000
        /*0ad4*/ 	.short	0x0101
        /*0ad6*/ 	.byte	0xff
	.zero		1


	//   ....[158]....
        /*0ad8*/ 	.word	0x00007ea0
        /*0adc*/ 	.word	0x00000000
        /*0ae0*/ 	.word	0x00000280
        /*0ae4*/ 	.short	0x010a
        /*0ae6*/ 	.byte	0xff
	.zero		1


	//   ....[159]....
        /*0ae8*/ 	.word	0x00007f00
        /*0aec*/ 	.word	0x00000000
        /*0af0*/ 	.word	0x000000f0
        /*0af4*/ 	.short	0x010a
        /*0af6*/ 	.byte	0xff
	.zero		1


	//   ....[160]....
        /*0af8*/ 	.word	0x00007f60
        /*0afc*/ 	.word	0x00000000
        /*0b00*/ 	.word	0x000000f0
        /*0b04*/ 	.short	0x010a
        /*0b06*/ 	.byte	0xff
	.zero		1


	//   ....[161]....
        /*0b08*/ 	.word	0x00007fb0
        /*0b0c*/ 	.word	0x00000003
        /*0b10*/ 	.word	0x00000210
        /*0b14*/ 	.short	0x010a
        /*0b16*/ 	.byte	0xff
	.zero		1


	//   ....[162]....
        /*0b18*/ 	.word	0x00008010
        /*0b1c*/ 	.word	0x00000000
        /*0b20*/ 	.word	0x00000000
        /*0b24*/ 	.short	0x010a
        /*0b26*/ 	.byte	0xff
	.zero		1


	//   ....[163]....
        /*0b28*/ 	.word	0x00008070
        /*0b2c*/ 	.word	0x00000000
        /*0b30*/ 	.word	0x00000000
        /*0b34*/ 	.short	0x010a
        /*0b36*/ 	.byte	0xff
	.zero		1


	//   ....[164]....
        /*0b38*/ 	.word	0x000080d0
        /*0b3c*/ 	.word	0x00000000
        /*0b40*/ 	.word	0x00000000
        /*0b44*/ 	.short	0x010a
        /*0b46*/ 	.byte	0xff
	.zero		1


	//   ....[165]....
        /*0b48*/ 	.word	0x00008130
        /*0b4c*/ 	.word	0x00000000
        /*0b50*/ 	.word	0x00000000
        /*0b54*/ 	.short	0x010a
        /*0b56*/ 	.byte	0xff
	.zero		1


	//   ....[166]....
        /*0b58*/ 	.word	0x00008190
        /*0b5c*/ 	.word	0x00000000
        /*0b60*/ 	.word	0x00000000
        /*0b64*/ 	.short	0x010a
        /*0b66*/ 	.byte	0xff
	.zero		1


	//   ....[167]....
        /*0b68*/ 	.word	0x000081f0
        /*0b6c*/ 	.word	0x00000000
        /*0b70*/ 	.word	0x00000000
        /*0b74*/ 	.short	0x010a
        /*0b76*/ 	.byte	0xff
	.zero		1


	//   ....[168]....
        /*0b78*/ 	.word	0x00008250
        /*0b7c*/ 	.word	0x00000000
        /*0b80*/ 	.word	0x00000000
        /*0b84*/ 	.short	0x010a
        /*0b86*/ 	.byte	0xff
	.zero		1


	//   ....[169]....
        /*0b88*/ 	.word	0x000082b0
        /*0b8c*/ 	.word	0x00000000
        /*0b90*/ 	.word	0x00000000
        /*0b94*/ 	.short	0x010a
        /*0b96*/ 	.byte	0xff
	.zero		1


	//   ....[170]....
        /*0b98*/ 	.word	0x00008310
        /*0b9c*/ 	.word	0x00000000
        /*0ba0*/ 	.word	0x00000000
        /*0ba4*/ 	.short	0x010a
        /*0ba6*/ 	.byte	0xff
	.zero		1


	//   ....[171]....
        /*0ba8*/ 	.word	0x00008370
        /*0bac*/ 	.word	0x00000000
        /*0bb0*/ 	.word	0x00000000
        /*0bb4*/ 	.short	0x010a
        /*0bb6*/ 	.byte	0xff
	.zero		1


	//   ....[172]....
        /*0bb8*/ 	.word	0x000083d0
        /*0bbc*/ 	.word	0x00000000
        /*0bc0*/ 	.word	0x00000000
        /*0bc4*/ 	.short	0x010a
        /*0bc6*/ 	.byte	0xff
	.zero		1


	//   ....[173]....
        /*0bc8*/ 	.word	0x00008430
        /*0bcc*/ 	.word	0x00000000
        /*0bd0*/ 	.word	0x00000000
        /*0bd4*/ 	.short	0x010a
        /*0bd6*/ 	.byte	0xff
	.zero		1


	//   ....[174]....
        /*0bd8*/ 	.word	0x00008490
        /*0bdc*/ 	.word	0x00000000
        /*0be0*/ 	.word	0x00000000
        /*0be4*/ 	.short	0x010a
        /*0be6*/ 	.byte	0xff
	.zero		1


	//   ....[175]....
        /*0be8*/ 	.word	0x000084f0
        /*0bec*/ 	.word	0x00000000
        /*0bf0*/ 	.word	0x00000000
        /*0bf4*/ 	.short	0x010a
        /*0bf6*/ 	.byte	0xff
	.zero		1


	//   ....[176]....
        /*0bf8*/ 	.word	0x00008550
        /*0bfc*/ 	.word	0x00000000
        /*0c00*/ 	.word	0x00000000
        /*0c04*/ 	.short	0x010a
        /*0c06*/ 	.byte	0xff
	.zero		1


	//   ....[177]....
        /*0c08*/ 	.word	0x000085b0
        /*0c0c*/ 	.word	0x00000000
        /*0c10*/ 	.word	0x00000000
        /*0c14*/ 	.short	0x010a
        /*0c16*/ 	.byte	0xff
	.zero		1


	//   ....[178]....
        /*0c18*/ 	.word	0x00008610
        /*0c1c*/ 	.word	0x00000000
        /*0c20*/ 	.word	0x00000000
        /*0c24*/ 	.short	0x010a
        /*0c26*/ 	.byte	0xff
	.zero		1


	//   ....[179]....
        /*0c28*/ 	.word	0x00008670
        /*0c2c*/ 	.word	0x00000000
        /*0c30*/ 	.word	0x00000000
        /*0c34*/ 	.short	0x010a
        /*0c36*/ 	.byte	0xff
	.zero		1


	//   ....[180]....
        /*0c38*/ 	.word	0x000086d0
        /*0c3c*/ 	.word	0x00000000
        /*0c40*/ 	.word	0x00000000
        /*0c44*/ 	.short	0x010a
        /*0c46*/ 	.byte	0xff
	.zero		1


	//   ....[181]....
        /*0c48*/ 	.word	0x00008730
        /*0c4c*/ 	.word	0x00000000
        /*0c50*/ 	.word	0x00000000
        /*0c54*/ 	.short	0x010a
        /*0c56*/ 	.byte	0xff
	.zero		1


	//   ....[182]....
        /*0c58*/ 	.word	0x00008790
        /*0c5c*/ 	.word	0x00000000
        /*0c60*/ 	.word	0x00000000
        /*0c64*/ 	.short	0x010a
        /*0c66*/ 	.byte	0xff
	.zero		1


	//   ....[183]....
        /*0c68*/ 	.word	0x000087f0
        /*0c6c*/ 	.word	0x00000000
        /*0c70*/ 	.word	0x00000000
        /*0c74*/ 	.short	0x010a
        /*0c76*/ 	.byte	0xff
	.zero		1


	//   ....[184]....
        /*0c78*/ 	.word	0x00008850
        /*0c7c*/ 	.word	0x00000000
        /*0c80*/ 	.word	0x00000000
        /*0c84*/ 	.short	0x010a
        /*0c86*/ 	.byte	0xff
	.zero		1


	//   ....[185]....
        /*0c88*/ 	.word	0x000088b0
        /*0c8c*/ 	.word	0x00000000
        /*0c90*/ 	.word	0x00000000
        /*0c94*/ 	.short	0x010a
        /*0c96*/ 	.byte	0xff
	.zero		1


	//   ....[186]....
        /*0c98*/ 	.word	0x00008910
        /*0c9c*/ 	.word	0x00000000
        /*0ca0*/ 	.word	0x00000000
        /*0ca4*/ 	.short	0x010a
        /*0ca6*/ 	.byte	0xff
	.zero		1


	//   ....[187]....
        /*0ca8*/ 	.word	0x00008970
        /*0cac*/ 	.word	0x00000000
        /*0cb0*/ 	.word	0x00000000
        /*0cb4*/ 	.short	0x010a
        /*0cb6*/ 	.byte	0xff
	.zero		1


	//   ....[188]....
        /*0cb8*/ 	.word	0x000089d0
        /*0cbc*/ 	.word	0x00000000
        /*0cc0*/ 	.word	0x00000000
        /*0cc4*/ 	.short	0x010a
        /*0cc6*/ 	.byte	0xff
	.zero		1


	//   ....[189]....
        /*0cc8*/ 	.word	0x00008a30
        /*0ccc*/ 	.word	0x00000000
        /*0cd0*/ 	.word	0x00000000
        /*0cd4*/ 	.short	0x010a
        /*0cd6*/ 	.byte	0xff
	.zero		1


	//   ....[190]....
        /*0cd8*/ 	.word	0x00008a90
        /*0cdc*/ 	.word	0x00000000
        /*0ce0*/ 	.word	0x00000000
        /*0ce4*/ 	.short	0x010a
        /*0ce6*/ 	.byte	0xff
	.zero		1


	//   ....[191]....
        /*0ce8*/ 	.word	0x00008ae0
        /*0cec*/ 	.word	0x00000002
        /*0cf0*/ 	.word	0x00000270
        /*0cf4*/ 	.short	0x010a
        /*0cf6*/ 	.byte	0xff
	.zero		1


	//   ....[192]....
        /*0cf8*/ 	.word	0x00008b40
        /*0cfc*/ 	.word	0x00000002
        /*0d00*/ 	.word	0x00000220
        /*0d04*/ 	.short	0x010a
        /*0d06*/ 	.byte	0xff
	.zero		1


	//   ....[193]....
        /*0d08*/ 	.word	0x00008b90
        /*0d0c*/ 	.word	0x00000002
        /*0d10*/ 	.word	0x00000210
        /*0d14*/ 	.short	0x010a
        /*0d16*/ 	.byte	0xff
	.zero		1


	//   ....[194]....
        /*0d18*/ 	.word	0x00008bf0
        /*0d1c*/ 	.word	0x00000000
        /*0d20*/ 	.word	0x00000220
        /*0d24*/ 	.short	0x010a
        /*0d26*/ 	.byte	0xff
	.zero		1


	//   ....[195]....
        /*0d28*/ 	.word	0x00008c40
        /*0d2c*/ 	.word	0x00000000
        /*0d30*/ 	.word	0x00000210
        /*0d34*/ 	.short	0x010a
        /*0d36*/ 	.byte	0xff
	.zero		1


	//   ....[196]....
        /*0d38*/ 	.word	0x00008ca0
        /*0d3c*/ 	.word	0x00000002
        /*0d40*/ 	.word	0x00000250
        /*0d44*/ 	.short	0x010a
        /*0d46*/ 	.byte	0xff
	.zero		1


	//   ....[197]....
        /*0d48*/ 	.word	0x00008d00
        /*0d4c*/ 	.word	0x00000000
        /*0d50*/ 	.word	0x00000000
        /*0d54*/ 	.short	0x010a
        /*0d56*/ 	.byte	0xff
	.zero		1


	//   ....[198]....
        /*0d58*/ 	.word	0x00008d60
        /*0d5c*/ 	.word	0x00000000
        /*0d60*/ 	.word	0x00000000
        /*0d64*/ 	.short	0x010a
        /*0d66*/ 	.byte	0xff
	.zero		1


	//   ....[199]....
        /*0d68*/ 	.word	0x00008dc0
        /*0d6c*/ 	.word	0x00000000
        /*0d70*/ 	.word	0x00000000
        /*0d74*/ 	.short	0x010a
        /*0d76*/ 	.byte	0xff
	.zero		1


	//   ....[200]....
        /*0d78*/ 	.word	0x00008e20
        /*0d7c*/ 	.word	0x00000000
        /*0d80*/ 	.word	0x00000000
        /*0d84*/ 	.short	0x010a
        /*0d86*/ 	.byte	0xff
	.zero		1


	//   ....[201]....
        /*0d88*/ 	.word	0x00008e80
        /*0d8c*/ 	.word	0x00000000
        /*0d90*/ 	.word	0x00000000
        /*0d94*/ 	.short	0x010a
        /*0d96*/ 	.byte	0xff
	.zero		1


	//   ....[202]....
        /*0d98*/ 	.word	0x00008ed0
        /*0d9c*/ 	.word	0x00000003
        /*0da0*/ 	.word	0x00000210
        /*0da4*/ 	.short	0x010a
        /*0da6*/ 	.byte	0xff
	.zero		1


	//   ....[203]....
        /*0da8*/ 	.word	0x00008f30
        /*0dac*/ 	.word	0x00000000
        /*0db0*/ 	.word	0x00000208
        /*0db4*/ 	.short	0x010a
        /*0db6*/ 	.byte	0xff
	.zero		1


	//   ....[204]....
        /*0db8*/ 	.word	0x00008f90
        /*0dbc*/ 	.word	0x00000002
        /*0dc0*/ 	.word	0x000001f0
        /*0dc4*/ 	.short	0x010a
        /*0dc6*/ 	.byte	0xff
	.zero		1


	//   ....[205]....
        /*0dc8*/ 	.word	0x00008ff0
        /*0dcc*/ 	.word	0x00000000
        /*0dd0*/ 	.word	0x00000000
        /*0dd4*/ 	.short	0x010a
        /*0dd6*/ 	.byte	0xff
	.zero		1


	//   ....[206]....
        /*0dd8*/ 	.word	0x00009040
        /*0ddc*/ 	.word	0x00000008
        /*0de0*/ 	.word	0x00000210
        /*0de4*/ 	.short	0x010a
        /*0de6*/ 	.byte	0xff
	.zero		1


	//   ....[207]....
        /*0de8*/ 	.word	0x00009090
        /*0dec*/ 	.word	0x00000000
        /*0df0*/ 	.word	0x000001e0
        /*0df4*/ 	.short	0x010a
        /*0df6*/ 	.byte	0xff
	.zero		1


	//   ....[208]....
        /*0df8*/ 	.word	0x000090e0
        /*0dfc*/ 	.word	0x00000011
        /*0e00*/ 	.word	0x00000230
        /*0e04*/ 	.short	0x010a
        /*0e06*/ 	.byte	0xff
	.zero		1


	//----- nvinfo : EIATTR_NUM_MBARRIERS
	.align		4
.L_47:
        /*0e08*/ 	.byte	0x03, 0x38
        /*0e0a*/ 	.short	0x0052


	//----- nvinfo : EIATTR_EXIT_INSTR_OFFSETS
	.align		4
        /*0e0c*/ 	.byte	0x04, 0x1c
        /*0e0e*/ 	.short	(.L_49 - .L_48)


	//   ....[0]....
.L_48:
        /*0e10*/ 	.word	0x00003ac0


	//   ....[1]....
        /*0e14*/ 	.word	0x00003fb0


	//   ....[2]....
        /*0e18*/ 	.word	0x00004010


	//   ....[3]....
        /*0e1c*/ 	.word	0x00004e90


	//   ....[4]....
        /*0e20*/ 	.word	0x00005d60


	//   ....[5]....
        /*0e24*/ 	.word	0x00005da0


	//   ....[6]....
        /*0e28*/ 	.word	0x00007db0


	//   ....[7]....
        /*0e2c*/ 	.word	0x00007e30


	//   ....[8]....
        /*0e30*/ 	.word	0x00007e60


	//   ....[9]....
        /*0e34*/ 	.word	0x00007e90


	//----- nvinfo : EIATTR_MAX_THREADS
	.align		4
.L_49:
        /*0e38*/ 	.byte	0x04, 0x05
        /*0e3a*/ 	.short	(.L_51 - .L_50)
.L_50:
        /*0e3c*/ 	.word	0x00000100
        /*0e40*/ 	.word	0x00000001
        /*0e44*/ 	.word	0x00000001


	//----- nvinfo : EIATTR_CRS_STACK_SIZE
	.align		4
.L_51:
        /*0e48*/ 	.byte	0x04, 0x1e
        /*0e4a*/ 	.short	(.L_53 - .L_52)
.L_52:
        /*0e4c*/ 	.word	0x00000000


	//----- nvinfo : EIATTR_CBANK_PARAM_SIZE
	.align		4
.L_53:
        /*0e50*/ 	.byte	0x03, 0x19
        /*0e52*/ 	.short	0x0800


	//----- nvinfo : EIATTR_PARAM_CBANK
	.align		4
        /*0e54*/ 	.byte	0x04, 0x0a
        /*0e56*/ 	.short	(.L_55 - .L_54)
	.align		4
.L_54:
        /*0e58*/ 	.word	index@(.nv.constant0._ZN7cutlass13device_kernelINS_4gemm6kernel13GemmUniversalIN4cute5tupleIJiiiiEEENS1_10collective13CollectiveMmaINS1_35MainloopSm100TmaUmmaWarpSpecializedILi30ELi2ELi4ENS5_IJNS4_1CILi2EEENSA_ILi1EEESC_EEEEENS5_IJNSA_ILi64EEENSA_ILi48EEENSA_ILi32EEEEEENS_6half_tENS5_IJlSC_lEEESJ_SK_NS4_8TiledMMAINS4_8MMA_AtomIJNS4_20SM100_MMA_F16BF16_SSISJ_SJ_fLi64ELi48ELNS4_4UMMA5MajorE0ELSP_0ELNSO_7ScaleInE0ELSQ_0EEEEEENS4_6LayoutINS5_IJSC_SC_SC_EEENS5_IJNSA_ILi0EEESV_SV_EEEEENS5_IJNS4_10UnderscoreESY_SY_EEEEENS4_13SM90_TMA_LOADENS4_14ComposedLayoutINS4_7SwizzleILi2ELi4ELi3EEENS4_18smem_ptr_flag_bitsILi16EEENST_INS5_IJNSA_ILi8EEESH_EEENS5_IJSH_SC_EEEEEEEvNS4_8identityENS4_23SM90_TMA_LOAD_MULTICASTES1B_vS1C_EENS_8epilogue10collective18CollectiveEpilogueINS1F_23Sm100TmaWarpSpecializedILi2ELi1ELi24ELb1ELb0EEEJSI_NS5_IJNST_ISF_SC_EENST_ISG_SC_EEEEESJ_SK_SJ_SK_NS1F_6fusion15FusionCallbacksIS1J_NS1N_17LinearCombinationISJ_fSJ_fLNS_15FloatRoundStyleE2EEESI_S1M_JEEENS4_5SM1004TMEM4LOAD26SM100_TMEM_LOAD_16dp256b2xES11_NS12_INS13_ILi1ELi4ELi3EEES16_NST_INS5_IJS17_NSA_ILi16EEEEEENS5_IJS1Y_SC_EEEEEEENS4_17SM75_U32x4_LDSM_NENS4_14SM90_TMA_STOREES22_NS4_17SM90_U32x4_STSM_NENS4_39AutoVectorizingCopyWithAssumedAlignmentILi128EEEEEEvvEEEEvNT_6ParamsE)
        /*0e5c*/ 	.short	0x0380
        /*0e5e*/ 	.short	0x0800


	//----- nvinfo : EIATTR_SW_WAR
	.align		4
.L_55:
        /*0e60*/ 	.byte	0x04, 0x36
        /*0e62*/ 	.short	(.L_57 - .L_56)
.L_56:
        /*0e64*/ 	.word	0x00000008
.L_57:


//--------------------- .nv.callgraph             --------------------------
	.section	.nv.callgraph,"",@"SHT_CUDA_CALLGRAPH"
	.align	4
	.sectionentsize	8
	.align		4
        /*0000*/ 	.word	0x00000000
	.align		4
        /*0004*/ 	.word	0xffffffff
	.align		4
        /*0008*/ 	.word	index@(_ZN7cutlass13device_kernelINS_4gemm6kernel13GemmUniversalIN4cute5tupleIJiiiiEEENS1_10collective13CollectiveMmaINS1_35MainloopSm100TmaUmmaWarpSpecializedILi30ELi2ELi4ENS5_IJNS4_1CILi2EEENSA_ILi1EEESC_EEEEENS5_IJNSA_ILi64EEENSA_ILi48EEENSA_ILi32EEEEEENS_6half_tENS5_IJlSC_lEEESJ_SK_NS4_8TiledMMAINS4_8MMA_AtomIJNS4_20SM100_MMA_F16BF16_SSISJ_SJ_fLi64ELi48ELNS4_4UMMA5MajorE0ELSP_0ELNSO_7ScaleInE0ELSQ_0EEEEEENS4_6LayoutINS5_IJSC_SC_SC_EEENS5_IJNSA_ILi0EEESV_SV_EEEEENS5_IJNS4_10UnderscoreESY_SY_EEEEENS4_13SM90_TMA_LOADENS4_14ComposedLayoutINS4_7SwizzleILi2ELi4ELi3EEENS4_18smem_ptr_flag_bitsILi16EEENST_INS5_IJNSA_ILi8EEESH_EEENS5_IJSH_SC_EEEEEEEvNS4_8identityENS4_23SM90_TMA_LOAD_MULTICASTES1B_vS1C_EENS_8epilogue10collective18CollectiveEpilogueINS1F_23Sm100TmaWarpSpecializedILi2ELi1ELi24ELb1ELb0EEEJSI_NS5_IJNST_ISF_SC_EENST_ISG_SC_EEEEESJ_SK_SJ_SK_NS1F_6fusion15FusionCallbacksIS1J_NS1N_17LinearCombinationISJ_fSJ_fLNS_15FloatRoundStyleE2EEESI_S1M_JEEENS4_5SM1004TMEM4LOAD26SM100_TMEM_LOAD_16dp256b2xES11_NS12_INS13_ILi1ELi4ELi3EEES16_NST_INS5_IJS17_NSA_ILi16EEEEEENS5_IJS1Y_SC_EEEEEEENS4_17SM75_U32x4_LDSM_NENS4_14SM90_TMA_STOREES22_NS4_17SM90_U32x4_STSM_NENS4_39AutoVectorizingCopyWithAssumedAlignmentILi128EEEEEEvvEEEEvNT_6ParamsE)
	.align		4
        /*000c*/ 	.word	index@(__assertfail)
	.align		4
        /*0010*/ 	.word	0x00000000
	.align		4
        /*0014*/ 	.word	0xfffffffe
	.align		4
        /*0018*/ 	.word	0x00000000
	.align		4
        /*001c*/ 	.word	0xfffffffd
	.align		4
        /*0020*/ 	.word	0x00000000
	.align		4
        /*0024*/ 	.word	0xfffffffc


//--------------------- .nv.constant4             --------------------------
	.section	.nv.constant4,"a",@progbits
	.align	8
	.align		8
.nv.constant4:
        /*0000*/ 	.dword	__assertfail
	.align		8
        /*0008*/ 	.dword	__unnamed_1
	.align		8
        /*0010*/ 	.dword	__unnamed_2
	.align		8
        /*0018*/ 	.dword	_ZN39_INTERNAL_0da0ff64_4_k_cu_abd1d240_29884cuda3std3__45__cpo5beginE
	.align		8
        /*0020*/ 	.dword	_ZN39_INTERNAL_0da0ff64_4_k_cu_abd1d240_29884cuda3std3__45__cpo3endE
	.align		8
        /*0028*/ 	.dword	_ZN39_INTERNAL_0da0ff64_4_k_cu_abd1d240_29884cuda3std3__45__cpo6cbeginE
	.align		8
        /*0030*/ 	.dword	_ZN39_INTERNAL_0da0ff64_4_k_cu_abd1d240_29884cuda3std3__45__cpo4cendE
	.align		8
        /*0038*/ 	.dword	_ZN39_INTERNAL_0da0ff64_4_k_cu_abd1d240_29884cuda3std3__441_GLOBAL__N__0da0ff64_4_k_cu_abd1d240_29886ignoreE
	.align		8
        /*0040*/ 	.dword	_ZN39_INTERNAL_0da0ff64_4_k_cu_abd1d240_29884cuda3std3__419piecewise_constructE
	.align		8
        /*0048*/ 	.dword	_ZN39_INTERNAL_0da0ff64_4_k_cu_abd1d240_29884cuda3std3__48in_placeE
	.align		8
        /*0050*/ 	.dword	_ZN39_INTERNAL_0da0ff64_4_k_cu_abd1d240_29884cuda3std6ranges3__45__cpo4swapE
	.align		8
        /*0058*/ 	.dword	_ZN39_INTERNAL_0da0ff64_4_k_cu_abd1d240_29884cuda3std6ranges3__45__cpo9iter_moveE
	.align		8
        /*0060*/ 	.dword	_ZN39_INTERNAL_0da0ff64_4_k_cu_abd1d240_29884cute7productE
	.align		8
        /*0068*/ 	.dword	_ZN39_INTERNAL_0da0ff64_4_k_cu_abd1d240_29884cute1_E
	.align		8
        /*0070*/ 	.dword	$str$25
	.align		8
        /*0078*/ 	.dword	$str$26
	.align		8
        /*0080*/ 	.dword	$str$27
	.align		8
        /*0088*/ 	.dword	$str$28


//--------------------- .text._ZN7cutlass13device_kernelINS_4gemm6kernel13GemmUniversalIN4cute5tupleIJiiiiEEENS1_10collective13CollectiveMmaINS1_35MainloopSm100TmaUmmaWarpSpecializedILi30ELi2ELi4ENS5_IJNS4_1CILi2EEENSA_ILi1EEESC_EEEEENS5_IJNSA_ILi64EEENSA_ILi48EEENSA_ILi32EEEEEENS_6half_tENS5_IJlSC_lEEESJ_SK_NS4_8TiledMMAINS4_8MMA_AtomIJNS4_20SM100_MMA_F16BF16_SSISJ_SJ_fLi64ELi48ELNS4_4UMMA5MajorE0ELSP_0ELNSO_7ScaleInE0ELSQ_0EEEEEENS4_6LayoutINS5_IJSC_SC_SC_EEENS5_IJNSA_ILi0EEESV_SV_EEEEENS5_IJNS4_10UnderscoreESY_SY_EEEEENS4_13SM90_TMA_LOADENS4_14ComposedLayoutINS4_7SwizzleILi2ELi4ELi3EEENS4_18smem_ptr_flag_bitsILi16EEENST_INS5_IJNSA_ILi8EEESH_EEENS5_IJSH_SC_EEEEEEEvNS4_8identityENS4_23SM90_TMA_LOAD_MULTICASTES1B_vS1C_EENS_8epilogue10collective18CollectiveEpilogueINS1F_23Sm100TmaWarpSpecializedILi2ELi1ELi24ELb1ELb0EEEJSI_NS5_IJNST_ISF_SC_EENST_ISG_SC_EEEEESJ_SK_SJ_SK_NS1F_6fusion15FusionCallbacksIS1J_NS1N_17LinearCombinationISJ_fSJ_fLNS_15FloatRoundStyleE2EEESI_S1M_JEEENS4_5SM1004TMEM4LOAD26SM100_TMEM_LOAD_16dp256b2xES11_NS12_INS13_ILi1ELi4ELi3EEES16_NST_INS5_IJS17_NSA_ILi16EEEEEENS5_IJS1Y_SC_EEEEEEENS4_17SM75_U32x4_LDSM_NENS4_14SM90_TMA_STOREES22_NS4_17SM90_U32x4_STSM_NENS4_39AutoVectorizingCopyWithAssumedAlignmentILi128EEEEEEvvEEEEvNT_6ParamsE --------------------------
	.section	.text._ZN7cutlass13device_kernelINS_4gemm6kernel13GemmUniversalIN4cute5tupleIJiiiiEEENS1_10collective13CollectiveMmaINS1_35MainloopSm100TmaUmmaWarpSpecializedILi30ELi2ELi4ENS5_IJNS4_1CILi2EEENSA_ILi1EEESC_EEEEENS5_IJNSA_ILi64EEENSA_ILi48EEENSA_ILi32EEEEEENS_6half_tENS5_IJlSC_lEEESJ_SK_NS4_8TiledMMAINS4_8MMA_AtomIJNS4_20SM100_MMA_F16BF16_SSISJ_SJ_fLi64ELi48ELNS4_4UMMA5MajorE0ELSP_0ELNSO_7ScaleInE0ELSQ_0EEEEEENS4_6LayoutINS5_IJSC_SC_SC_EEENS5_IJNSA_ILi0EEESV_SV_EEEEENS5_IJNS4_10UnderscoreESY_SY_EEEEENS4_13SM90_TMA_LOADENS4_14ComposedLayoutINS4_7SwizzleILi2ELi4ELi3EEENS4_18smem_ptr_flag_bitsILi16EEENST_INS5_IJNSA_ILi8EEESH_EEENS5_IJSH_SC_EEEEEEEvNS4_8identityENS4_23SM90_TMA_LOAD_MULTICASTES1B_vS1C_EENS_8epilogue10collective18CollectiveEpilogueINS1F_23Sm100TmaWarpSpecializedILi2ELi1ELi24ELb1ELb0EEEJSI_NS5_IJNST_ISF_SC_EENST_ISG_SC_EEEEESJ_SK_SJ_SK_NS1F_6fusion15FusionCallbacksIS1J_NS1N_17LinearCombinationISJ_fSJ_fLNS_15FloatRoundStyleE2EEESI_S1M_JEEENS4_5SM1004TMEM4LOAD26SM100_TMEM_LOAD_16dp256b2xES11_NS12_INS13_ILi1ELi4ELi3EEES16_NST_INS5_IJS17_NSA_ILi16EEEEEENS5_IJS1Y_SC_EEEEEEENS4_17SM75_U32x4_LDSM_NENS4_14SM90_TMA_STOREES22_NS4_17SM90_U32x4_STSM_NENS4_39AutoVectorizingCopyWithAssumedAlignmentILi128EEEEEEvvEEEEvNT_6ParamsE,"ax",@progbits
	.align	128
.text._ZN7cutlass13device_kernelINS_4gemm6kernel13GemmUniversalIN4cute5tupleIJiiiiEEENS1_10collective13CollectiveMmaINS1_35MainloopSm100TmaUmmaWarpSpecializedILi30ELi2ELi4ENS5_IJNS4_1CILi2EEENSA_ILi1EEESC_EEEEENS5_IJNSA_ILi64EEENSA_ILi48EEENSA_ILi32EEEEEENS_6half_tENS5_IJlSC_lEEESJ_SK_NS4_8TiledMMAINS4_8MMA_AtomIJNS4_20SM100_MMA_F16BF16_SSISJ_SJ_fLi64ELi48ELNS4_4UMMA5MajorE0ELSP_0ELNSO_7ScaleInE0ELSQ_0EEEEEENS4_6LayoutINS5_IJSC_SC_SC_EEENS5_IJNSA_ILi0EEESV_SV_EEEEENS5_IJNS4_10UnderscoreESY_SY_EEEEENS4_13SM90_TMA_LOADENS4_14ComposedLayoutINS4_7SwizzleILi2ELi4ELi3EEENS4_18smem_ptr_flag_bitsILi16EEENST_INS5_IJNSA_ILi8EEESH_EEENS5_IJSH_SC_EEEEEEEvNS4_8identityENS4_23SM90_TMA_LOAD_MULTICASTES1B_vS1C_EENS_8epilogue10collective18CollectiveEpilogueINS1F_23Sm100TmaWarpSpecializedILi2ELi1ELi24ELb1ELb0EEEJSI_NS5_IJNST_ISF_SC_EENST_ISG_SC_EEEEESJ_SK_SJ_SK_NS1F_6fusion15FusionCallbacksIS1J_NS1N_17LinearCombinationISJ_fSJ_fLNS_15FloatRoundStyleE2EEESI_S1M_JEEENS4_5SM1004TMEM4LOAD26SM100_TMEM_LOAD_16dp256b2xES11_NS12_INS13_ILi1ELi4ELi3EEES16_NST_INS5_IJS17_NSA_ILi16EEEEEENS5_IJS1Y_SC_EEEEEEENS4_17SM75_U32x4_LDSM_NENS4_14SM90_TMA_STOREES22_NS4_17SM90_U32x4_STSM_NENS4_39AutoVectorizingCopyWithAssumedAlignmentILi128EEEEEEvvEEEEvNT_6ParamsE:
        .type           _ZN7cutlass13device_kernelINS_4gemm6kernel13GemmUniversalIN4cute5tupleIJiiiiEEENS1_10collective13CollectiveMmaINS1_35MainloopSm100TmaUmmaWarpSpecializedILi30ELi2ELi4ENS5_IJNS4_1CILi2EEENSA_ILi1EEESC_EEEEENS5_IJNSA_ILi64EEENSA_ILi48EEENSA_ILi32EEEEEENS_6half_tENS5_IJlSC_lEEESJ_SK_NS4_8TiledMMAINS4_8MMA_AtomIJNS4_20SM100_MMA_F16BF16_SSISJ_SJ_fLi64ELi48ELNS4_4UMMA5MajorE0ELSP_0ELNSO_7ScaleInE0ELSQ_0EEEEEENS4_6LayoutINS5_IJSC_SC_SC_EEENS5_IJNSA_ILi0EEESV_SV_EEEEENS5_IJNS4_10UnderscoreESY_SY_EEEEENS4_13SM90_TMA_LOADENS4_14ComposedLayoutINS4_7SwizzleILi2ELi4ELi3EEENS4_18smem_ptr_flag_bitsILi16EEENST_INS5_IJNSA_ILi8EEESH_EEENS5_IJSH_SC_EEEEEEEvNS4_8identityENS4_23SM90_TMA_LOAD_MULTICASTES1B_vS1C_EENS_8epilogue10collective18CollectiveEpilogueINS1F_23Sm100TmaWarpSpecializedILi2ELi1ELi24ELb1ELb0EEEJSI_NS5_IJNST_ISF_SC_EENST_ISG_SC_EEEEESJ_SK_SJ_SK_NS1F_6fusion15FusionCallbacksIS1J_NS1N_17LinearCombinationISJ_fSJ_fLNS_15FloatRoundStyleE2EEESI_S1M_JEEENS4_5SM1004TMEM4LOAD26SM100_TMEM_LOAD_16dp256b2xES11_NS12_INS13_ILi1ELi4ELi3EEES16_NST_INS5_IJS17_NSA_ILi16EEEEEENS5_IJS1Y_SC_EEEEEEENS4_17SM75_U32x4_LDSM_NENS4_14SM90_TMA_STOREES22_NS4_17SM90_U32x4_STSM_NENS4_39AutoVectorizingCopyWithAssumedAlignmentILi128EEEEEEvvEEEEvNT_6ParamsE,@function
        .size           _ZN7cutlass13device_kernelINS_4gemm6kernel13GemmUniversalIN4cute5tupleIJiiiiEEENS1_10collective13CollectiveMmaINS1_35MainloopSm100TmaUmmaWarpSpecializedILi30ELi2ELi4ENS5_IJNS4_1CILi2EEENSA_ILi1EEESC_EEEEENS5_IJNSA_ILi64EEENSA_ILi48EEENSA_ILi32EEEEEENS_6half_tENS5_IJlSC_lEEESJ_SK_NS4_8TiledMMAINS4_8MMA_AtomIJNS4_20SM100_MMA_F16BF16_SSISJ_SJ_fLi64ELi48ELNS4_4UMMA5MajorE0ELSP_0ELNSO_7ScaleInE0ELSQ_0EEEEEENS4_6LayoutINS5_IJSC_SC_SC_EEENS5_IJNSA_ILi0EEESV_SV_EEEEENS5_IJNS4_10UnderscoreESY_SY_EEEEENS4_13SM90_TMA_LOADENS4_14ComposedLayoutINS4_7SwizzleILi2ELi4ELi3EEENS4_18smem_ptr_flag_bitsILi16EEENST_INS5_IJNSA_ILi8EEESH_EEENS5_IJSH_SC_EEEEEEEvNS4_8identityENS4_23SM90_TMA_LOAD_MULTICASTES1B_vS1C_EENS_8epilogue10collective18CollectiveEpilogueINS1F_23Sm100TmaWarpSpecializedILi2ELi1ELi24ELb1ELb0EEEJSI_NS5_IJNST_ISF_SC_EENST_ISG_SC_EEEEESJ_SK_SJ_SK_NS1F_6fusion15FusionCallbacksIS1J_NS1N_17LinearCombinationISJ_fSJ_fLNS_15FloatRoundStyleE2EEESI_S1M_JEEENS4_5SM1004TMEM4LOAD26SM100_TMEM_LOAD_16dp256b2xES11_NS12_INS13_ILi1ELi4ELi3EEES16_NST_INS5_IJS17_NSA_ILi16EEEEEENS5_IJS1Y_SC_EEEEEEENS4_17SM75_U32x4_LDSM_NENS4_14SM90_TMA_STOREES22_NS4_17SM90_U32x4_STSM_NENS4_39AutoVectorizingCopyWithAssumedAlignmentILi128EEEEEEvvEEEEvNT_6ParamsE,(.L_x_225 - _ZN7cutlass13device_kernelINS_4gemm6kernel13GemmUniversalIN4cute5tupleIJiiiiEEENS1_10collective13CollectiveMmaINS1_35MainloopSm100TmaUmmaWarpSpecializedILi30ELi2ELi4ENS5_IJNS4_1CILi2EEENSA_ILi1EEESC_EEEEENS5_IJNSA_ILi64EEENSA_ILi48EEENSA_ILi32EEEEEENS_6half_tENS5_IJlSC_lEEESJ_SK_NS4_8TiledMMAINS4_8MMA_AtomIJNS4_20SM100_MMA_F16BF16_SSISJ_SJ_fLi64ELi48ELNS4_4UMMA5MajorE0ELSP_0ELNSO_7ScaleInE0ELSQ_0EEEEEENS4_6LayoutINS5_IJSC_SC_SC_EEENS5_IJNSA_ILi0EEESV_SV_EEEEENS5_IJNS4_10UnderscoreESY_SY_EEEEENS4_13SM90_TMA_LOADENS4_14ComposedLayoutINS4_7SwizzleILi2ELi4ELi3EEENS4_18smem_ptr_flag_bitsILi16EEENST_INS5_IJNSA_ILi8EEESH_EEENS5_IJSH_SC_EEEEEEEvNS4_8identityENS4_23SM90_TMA_LOAD_MULTICASTES1B_vS1C_EENS_8epilogue10collective18CollectiveEpilogueINS1F_23Sm100TmaWarpSpecializedILi2ELi1ELi24ELb1ELb0EEEJSI_NS5_IJNST_ISF_SC_EENST_ISG_SC_EEEEESJ_SK_SJ_SK_NS1F_6fusion15FusionCallbacksIS1J_NS1N_17LinearCombinationISJ_fSJ_fLNS_15FloatRoundStyleE2EEESI_S1M_JEEENS4_5SM1004TMEM4LOAD26SM100_TMEM_LOAD_16dp256b2xES11_NS12_INS13_ILi1ELi4ELi3EEES16_NST_INS5_IJS17_NSA_ILi16EEEEEENS5_IJS1Y_SC_EEEEEEENS4_17SM75_U32x4_LDSM_NENS4_14SM90_TMA_STOREES22_NS4_17SM90_U32x4_STSM_NENS4_39AutoVectorizingCopyWithAssumedAlignmentILi128EEEEEEvvEEEEvNT_6ParamsE)
        .other          _ZN7cutlass13device_kernelINS_4gemm6kernel13GemmUniversalIN4cute5tupleIJiiiiEEENS1_10collective13CollectiveMmaINS1_35MainloopSm100TmaUmmaWarpSpecializedILi30ELi2ELi4ENS5_IJNS4_1CILi2EEENSA_ILi1EEESC_EEEEENS5_IJNSA_ILi64EEENSA_ILi48EEENSA_ILi32EEEEEENS_6half_tENS5_IJlSC_lEEESJ_SK_NS4_8TiledMMAINS4_8MMA_AtomIJNS4_20SM100_MMA_F16BF16_SSISJ_SJ_fLi64ELi48ELNS4_4UMMA5MajorE0ELSP_0ELNSO_7ScaleInE0ELSQ_0EEEEEENS4_6LayoutINS5_IJSC_SC_SC_EEENS5_IJNSA_ILi0EEESV_SV_EEEEENS5_IJNS4_10UnderscoreESY_SY_EEEEENS4_13SM90_TMA_LOADENS4_14ComposedLayoutINS4_7SwizzleILi2ELi4ELi3EEENS4_18smem_ptr_flag_bitsILi16EEENST_INS5_IJNSA_ILi8EEESH_EEENS5_IJSH_SC_EEEEEEEvNS4_8identityENS4_23SM90_TMA_LOAD_MULTICASTES1B_vS1C_EENS_8epilogue10collective18CollectiveEpilogueINS1F_23Sm100TmaWarpSpecializedILi2ELi1ELi24ELb1ELb0EEEJSI_NS5_IJNST_ISF_SC_EENST_ISG_SC_EEEEESJ_SK_SJ_SK_NS1F_6fusion15FusionCallbacksIS1J_NS1N_17LinearCombinationISJ_fSJ_fLNS_15FloatRoundStyleE2EEESI_S1M_JEEENS4_5SM1004TMEM4LOAD26SM100_TMEM_LOAD_16dp256b2xES11_NS12_INS13_ILi1ELi4ELi3EEES16_NST_INS5_IJS17_NSA_ILi16EEEEEENS5_IJS1Y_SC_EEEEEEENS4_17SM75_U32x4_LDSM_NENS4_14SM90_TMA_STOREES22_NS4_17SM90_U32x4_STSM_NENS4_39AutoVectorizingCopyWithAssumedAlignmentILi128EEEEEEvvEEEEvNT_6ParamsE,@"STO_CUDA_ENTRY STV_DEFAULT"
_ZN7cutlass13device_kernelINS_4gemm6kernel13GemmUniversalIN4cute5tupleIJiiiiEEENS1_10collective13CollectiveMmaINS1_35MainloopSm100TmaUmmaWarpSpecializedILi30ELi2ELi4ENS5_IJNS4_1CILi2EEENSA_ILi1EEESC_EEEEENS5_IJNSA_ILi64EEENSA_ILi48EEENSA_ILi32EEEEEENS_6half_tENS5_IJlSC_lEEESJ_SK_NS4_8TiledMMAINS4_8MMA_AtomIJNS4_20SM100_MMA_F16BF16_SSISJ_SJ_fLi64ELi48ELNS4_4UMMA5MajorE0ELSP_0ELNSO_7ScaleInE0ELSQ_0EEEEEENS4_6LayoutINS5_IJSC_SC_SC_EEENS5_IJNSA_ILi0EEESV_SV_EEEEENS5_IJNS4_10UnderscoreESY_SY_EEEEENS4_13SM90_TMA_LOADENS4_14ComposedLayoutINS4_7SwizzleILi2ELi4ELi3EEENS4_18smem_ptr_flag_bitsILi16EEENST_INS5_IJNSA_ILi8EEESH_EEENS5_IJSH_SC_EEEEEEEvNS4_8identityENS4_23SM90_TMA_LOAD_MULTICASTES1B_vS1C_EENS_8epilogue10collective18CollectiveEpilogueINS1F_23Sm100TmaWarpSpecializedILi2ELi1ELi24ELb1ELb0EEEJSI_NS5_IJNST_ISF_SC_EENST_ISG_SC_EEEEESJ_SK_SJ_SK_NS1F_6fusion15FusionCallbacksIS1J_NS1N_17LinearCombinationISJ_fSJ_fLNS_15FloatRoundStyleE2EEESI_S1M_JEEENS4_5SM1004TMEM4LOAD26SM100_TMEM_LOAD_16dp256b2xES11_NS12_INS13_ILi1ELi4ELi3EEES16_NST_INS5_IJS17_NSA_ILi16EEEEEENS5_IJS1Y_SC_EEEEEEENS4_17SM75_U32x4_LDSM_NENS4_14SM90_TMA_STOREES22_NS4_17SM90_U32x4_STSM_NENS4_39AutoVectorizingCopyWithAssumedAlignmentILi128EEEEEEvvEEEEvNT_6ParamsE:
[----:B------:R-:W1:Y:S01]  /*0000*/  LDC R1, c[0x0][0x37c] ;  /* 0x0000df00ff017b82 */ /* 0x000e620000000800 */
[----:B------:R-:W2:Y:S01]  /*0010*/  S2R R72, SR_TID.X ;  /* 0x0000000000487919 */ /* 0x000ea20000002100 */
[----:B------:R-:W3:Y:S01]  /*0020*/  LDCU.64 UR8, c[0x0][0x890] ;  /* 0x00011200ff0877ac */ /* 0x000ee20008000a00 */
[----:B------:R-:W-:Y:S02]  /*0030*/  PRMT R65, RZ, 0x7610, R65 ;  /* 0x00007610ff417816 */ /* 0x000fe40000000041 */
[----:B------:R-:W-:Y:S01]  /*0040*/  ELECT P3, URZ, PT ;  /* 0x0000000000ff782f */ /* 0x000fe20003860000 */
[----:B---3--:R-:W-:-:S04]  /*0050*/  UISETP.NE.U32.AND UP0, UPT, UR8, URZ, UPT ;  /* 0x000000ff0800728c */ /* 0x008fc8000bf05070 */
[----:B------:R-:W-:Y:S01]  /*0060*/  UISETP.NE.AND.EX UP0, UPT, UR9, URZ, UPT, UP0 ;  /* 0x000000ff0900728c */ /* 0x000fe2000bf05300 */
[----:B--2---:R-:W-:-:S05]  /*0070*/  SHF.R.U32.HI R66, RZ, 0x5, R72 ;  /* 0x00000005ff427819 */ /* 0x004fca0000011648 */
[----:B------:R-:W2:Y:S02]  /*0080*/  SHFL.IDX PT, R0, R66, RZ, 0x1f ;  /* 0x00001fff42007589 */ /* 0x000ea400000e0000 */
[----:B--2---:R-:W-:Y:S01]  /*0090*/  R2UR UR20, R0 ;  /* 0x00000000001472ca */ /* 0x004fe200000e0000 */
[----:B-1----:R-:W-:-:S14]  /*00a0*/  BRA.U UP0, `(.L_x_0) ;  /* 0x0000000100307547 */ /* 0x002fdc000b800000 */
[----:B------:R-:W1:Y:S02]  /*00b0*/  LDCU.64 UR4, c[0x0][0x888] ;  /* 0x00011100ff0477ac */ /* 0x000e640008000a00 */
[----:B-1----:R-:W-:-:S04]  /*00c0*/  UISETP.NE.U32.AND UP0, UPT, UR4, URZ, UPT ;  /* 0x000000ff0400728c */ /* 0x002fc8000bf05070 */
[----:B------:R-:W-:-:S09]  /*00d0*/  UISETP.NE.AND.EX UP0, UPT, UR5, URZ, UPT, UP0 ;  /* 0x000000ff0500728c */ /* 0x000fd2000bf05300 */
[----:B------:R-:W-:Y:S05]  /*00e0*/  BRA.U !UP0, `(.L_x_1) ;  /* 0x0000000108147547 */ /* 0x000fea000b800000 */
[----:B------:R-:W1:Y:S01]  /*00f0*/  LDC.64 R42, c[0x0][0x888] ;  /* 0x00022200ff2a7b82 */ /* 0x000e620000000a00 */
[----:B------:R-:W1:Y:S02]  /*0100*/  LDCU.64 UR4, c[0x0][0x358] ;  /* 0x00006b00ff0477ac */ /* 0x000e640008000a00 */
[----:B-1----:R1:W5:Y:S01]  /*0110*/  LDG.E R42, desc[UR4][R42.64] ;  /* 0x000000042a2a7981 */ /* 0x002362000c1e1900 */
[----:B------:R-:W-:Y:S01]  /*0120*/  HFMA2 R65, -RZ, RZ, 0, 5.9604644775390625e-08 ;  /* 0x00000001ff417431 */ /* 0x000fe200000001ff */
[----:B------:R-:W-:Y:S05]  /*0130*/  BRA `(.L_x_0) ;  /* 0x00000000000c7947 */ /* 0x000fea0003800000 */
.L_x_1:
[----:B------:R-:W1:Y:S01]  /*0140*/  LDCU UR4, c[0x0][0x880] ;  /* 0x00011000ff0477ac */ /* 0x000e620008000800 */
[----:B------:R-:W-:Y:S01]  /*0150*/  HFMA2 R65, -RZ, RZ, 0, 5.9604644775390625e-08 ;  /* 0x00000001ff417431 */ /* 0x000fe200000001ff */
[----:B-1----:R-:W-:-:S07]  /*0160*/  MOV R42, UR4 ;  /* 0x00000004002a7c02 */ /* 0x002fce0008000f00 */
.L_x_0:
[----:B------:R-:W2:Y:S02]  /*0170*/  LDCU.64 UR4, c[0x0][0x8b0] ;  /* 0x00011600ff0477ac */ /* 0x000ea40008000a00 */
[----:B--2---:R-:W-:-:S04]  /*0180*/  UISETP.NE.U32.AND UP0, UPT, UR4, URZ, UPT ;  /* 0x000000ff0400728c */ /* 0x004fc8000bf05070 */
[----:B------:R-:W-:-:S09]  /*0190*/  UISETP.NE.AND.EX UP0, UPT, UR5, URZ, UPT, UP0 ;  /* 0x000000ff0500728c */ /* 0x000fd2000bf05300 */
[----:B------:R-:W-:Y:S05]  /*01a0*/  BRA.U UP0, `(.L_x_2) ;  /* 0x0000000100287547 */ /* 0x000fea000b800000 */
[----:B------:R-:W2:Y:S02]  /*01b0*/  LDCU.64 UR4, c[0x0][0x8a8] ;  /* 0x00011500ff0477ac */ /* 0x000ea40008000a00 */
[----:B--2---:R-:W-:-:S04]  /*01c0*/  UISETP.NE.U32.AND UP0, UPT, UR4, URZ, UPT ;  /* 0x000000ff0400728c */ /* 0x004fc8000bf05070 */
[----:B------:R-:W-:-:S09]  /*01d0*/  UISETP.NE.AND.EX UP0, UPT, UR5, URZ, UPT, UP0 ;  /* 0x000000ff0500728c */ /* 0x000fd2000bf05300 */
[----:B------:R-:W-:Y:S05]  /*01e0*/  BRA.U !UP0, `(.L_x_3) ;  /* 0x0000000108107547 */ /* 0x000fea000b800000 */
[----:B------:R-:W2:Y:S01]  /*01f0*/  LDC.64 R2, c[0x0][0x8a8] ;  /* 0x00022a00ff027b82 */ /* 0x000ea20000000a00 */
[----:B------:R-:W2:Y:S02]  /*0200*/  LDCU.64 UR4, c[0x0][0x358] ;  /* 0x00006b00ff0477ac */ /* 0x000ea40008000a00 */
[----:B--2---:R2:W5:Y:S01]  /*0210*/  LDG.E R41, desc[UR4][R2.64] ;  /* 0x0000000402297981 */ /* 0x004562000c1e1900 */
[----:B------:R-:W-:Y:S05]  /*0220*/  BRA `(.L_x_2) ;  /* 0x0000000000087947 */ /* 0x000fea0003800000 */
.L_x_3:
[----:B------:R-:W2:Y:S02]  /*0230*/  LDCU UR4, c[0x0][0x8a0] ;  /* 0x00011400ff0477ac */ /* 0x000ea40008000800 */
[----:B--2---:R-:W-:Y:S02]  /*0240*/  MOV R41, UR4 ;  /* 0x0000000400297c02 */ /* 0x004fe40008000f00 */
.L_x_2:
[----:B------:R-:W-:Y:S01]  /*0250*/  IMAD.U32 R0, RZ, RZ, UR20 ;  /* 0x00000014ff007e24 */ /* 0x000fe2000f8e00ff */
[----:B------:R-:W-:Y:S04]  /*0260*/  BSSY.RECONVERGENT B0, `(.L_x_4) ;  /* 0x000000c000007945 */ /* 0x000fe80003800200 */
[C---:B------:R-:W-:Y:S02]  /*0270*/  ISETP.NE.OR P1, PT, R0.reuse, 0x1, !P3 ;  /* 0x000000010000780c */ /* 0x040fe40005f25670 */
[----:B------:R-:W-:-:S11]  /*0280*/  ISETP.NE.OR P0, PT, R0, 0x3, !P3 ;  /* 0x000000030000780c */ /* 0x000fd60005f05670 */
[----:B------:R-:W-:Y:S05]  /*0290*/  @P1 BRA `(.L_x_5) ;  /* 0x0000000000201947 */ /* 0x000fea0003800000 */
[----:B------:R-:W3:Y:S02]  /*02a0*/  LDCU.64 UR4, c[0x0][0x348] ;  /* 0x00006900ff0477ac */ /* 0x000ee40008000a00 */
[----:B---3--:R-:W-:Y:S02]  /*02b0*/  UIADD3 UR6, UP1, UPT, UR4, 0x80, URZ ;  /* 0x0000008004067890 */ /* 0x008fe4000ff3e0ff */
[----:B------:R-:W-:Y:S02]  /*02c0*/  UIADD3 UR4, UP0, UPT, UR4, 0x180, URZ ;  /* 0x0000018004047890 */ /* 0x000fe4000ff1e0ff */
[----:B------:R-:W-:Y:S02]  /*02d0*/  UIADD3.X UR7, UPT, UPT, URZ, UR5, URZ, UP1, !UPT ;  /* 0x00000005ff077290 */ /* 0x000fe40008ffe4ff */
[----:B------:R-:W-:-:S07]  /*02e0*/  UIADD3.X UR5, UPT, UPT, URZ, UR5, URZ, UP0, !UPT ;  /* 0x00000005ff057290 */ /* 0x000fce00087fe4ff */
[----:B------:R3:W-:Y:S02]  /*02f0*/  UTMACCTL.PF [UR6] ;  /* 0x00000000060079b9 */ /* 0x0007e40008040000 */
[----:B------:R3:W-:Y:S02]  /*0300*/  UTMACCTL.PF [UR4] ;  /* 0x00000000040079b9 */ /* 0x0007e40008040000 */
[----:B---3--:R-:W-:Y:S01]  /*0310*/  NOP ;  /* 0x0000000000007918 */ /* 0x008fe20000000000 */
.L_x_5:
[----:B------:R-:W-:Y:S05]  /*0320*/  BSYNC.RECONVERGENT B0 ;  /* 0x0000000000007941 */ /* 0x000fea0003800200 */
.L_x_4:
[----:B------:R-:W-:Y:S04]  /*0330*/  BSSY.RECONVERGENT B0, `(.L_x_6) ;  /* 0x000000a000007945 */ /* 0x000fe80003800200 */
        /* <DEDUP_REMOVED lines=9> */
.L_x_7:
[----:B------:R-:W-:Y:S05]  /*03d0*/  BSYNC.RECONVERGENT B0 ;  /* 0x0000000000007941 */ /* 0x000fea0003800200 */
.L_x_6:
[----:B------:R-:W3:Y:S01]  /*03e0*/  LDCU.64 UR4, c[0x0][0x888] ;  /* 0x00011100ff0477ac */ /* 0x000ee20008000a00 */
[----:B------:R-:W-:Y:S02]  /*03f0*/  UISETP.EQ.U32.AND UP2, UPT, UR8, URZ, UPT ;  /* 0x000000ff0800728c */ /* 0x000fe4000bf42070 */
[----:B------:R-:W-:Y:S02]  /*0400*/  UPLOP3.LUT UP3, UPT, UPT, UPT, UPT, 0x80, 0x8 ;  /* 0x000000000008789c */ /* 0x000fe40003f6f070 */
[----:B---3--:R-:W-:-:S04]  /*0410*/  UISETP.NE.U32.AND UP0, UPT, UR4, URZ, UPT ;  /* 0x000000ff0400728c */ /* 0x008fc8000bf05070 */
[----:B------:R-:W-:-:S04]  /*0420*/  UISETP.NE.AND.EX UP1, UPT, UR5, URZ, UPT, UP0 ;  /* 0x000000ff0500728c */ /* 0x000fc8000bf25300 */
[----:B------:R-:W-:-:S04]  /*0430*/  UISETP.EQ.OR.EX UP4, UPT, UR9, URZ, !UP1, UP2 ;  /* 0x000000ff0900728c */ /* 0x000fc8000cf82720 */
[----:B------:R-:W-:-:S05]  /*0440*/  UP2UR UR63, UPR, URZ, 0x10 ;  /* 0x00000010ff3f7883 */ /* 0x000fca0008000000 */
[----:B------:R-:W-:Y:S07]  /*0450*/  BRA.U !UP4, `(.L_x_8) ;  /* 0x000000010c207547 */ /* 0x000fee000b800000 */
[----:B------:R-:W-:Y:S01]  /*0460*/  UISETP.NE.U32.AND UP2, UPT, UR8, URZ, UPT ;  /* 0x000000ff0800728c */ /* 0x000fe2000bf45070 */
[----:B-----5:R-:W-:Y:S01]  /*0470*/  FSETP.NEU.AND P0, PT, R42, RZ, PT ;  /* 0x000000ff2a00720b */ /* 0x020fe20003f0d000 */
[----:B------:R-:W-:Y:S02]  /*0480*/  USEL UR4, URZ, 0xffffffff, UP1 ;  /* 0xffffffffff047887 */ /* 0x000fe40008800000 */
[----:B------:R-:W-:-:S10]  /*0490*/  UISETP.NE.AND.EX UP2, UPT, UR9, URZ, UPT, UP2 ;  /* 0x000000ff0900728c */ /* 0x000fd4000bf45320 */
[----:B------:R-:W-:Y:S01]  /*04a0*/  VOTEU.ANY UP0, P0 ;  /* 0x0000000000ff7886 */ /* 0x000fe20000000100 */
[----:B------:R-:W-:-:S04]  /*04b0*/  @!UP2 USEL UR4, URZ, 0xffffffff, UP0 ;  /* 0xffffffffff04a887 */ /* 0x000fc80008000000 */
[----:B------:R-:W-:-:S04]  /*04c0*/  ULOP3.LUT UR4, UR4, 0x1, URZ, 0xc0, !UPT ;  /* 0x0000000104047892 */ /* 0x000fc8000f8ec0ff */
[----:B------:R-:W-:-:S11]  /*04d0*/  UISETP.NE.U32.AND UP3, UPT, UR4, 0x1, UPT ;  /* 0x000000010400788c */ /* 0x000fd6000bf65070 */
.L_x_8:
[----:B--2---:R-:W2:Y:S02]  /*04e0*/  SHFL.IDX PT, R2, R66, RZ, 0x1f ;  /* 0x00001fff42027589 */ /* 0x004ea400000e0000 */
[----:B--2---:R-:W-:-:S13]  /*04f0*/  ISETP.NE.AND P0, PT, R2, RZ, PT ;  /* 0x000000ff0200720c */ /* 0x004fda0003f05270 */
[----:B------:R-:W-:Y:S05]  /*0500*/  @P0 BRA `(.L_x_9) ;  /* 0x0000000400340947 */ /* 0x000fea0003800000 */
[----:B------:R-:W-:Y:S01]  /*0510*/  ELECT P0, URZ, PT ;  /* 0x0000000000ff782f */ /* 0x000fe20003800000 */
[----:B------:R-:W-:-:S12]  /*0520*/  BSSY.RECONVERGENT B0, `(.L_x_9) ;  /* 0x000004b000007945 */ /* 0x000fd80003800200 */
[----:B------:R-:W-:Y:S05]  /*0530*/  @!P0 BRA `(.L_x_10) ;  /* 0x0000000400248947 */ /* 0x000fea0003800000 */
[----:B------:R-:W2:Y:S01]  /*0540*/  S2UR UR4, SR_CgaCtaId ;  /* 0x00000000000479c3 */ /* 0x000ea20000008800 */
[----:B------:R-:W-:Y:S01]  /*0550*/  UMOV UR5, 0x400 ;  /* 0x0000040000057882 */ /* 0x000fe20000000000 */
[----:B------:R-:W-:Y:S01]  /*0560*/  UMOV UR8, 0x1 ;  /* 0x0000000100087882 */ /* 0x000fe20000000000 */
[----:B------:R-:W-:Y:S01]  /*0570*/  UMOV UR6, 0x2 ;  /* 0x0000000200067882 */ /* 0x000fe20000000000 */
[----:B------:R-:W-:-:S04]  /*0580*/  UIADD3 UR8, UPT, UPT, -UR8, 0x100000, URZ ;  /* 0x0010000008087890 */ /* 0x000fc8000fffe1ff */
[----:B------:R-:W-:Y:S02]  /*0590*/  USHF.L.U32 UR9, UR8, 0xb, URZ ;  /* 0x0000000b08097899 */ /* 0x000fe400080006ff */
[----:B------:R-:W-:Y:S02]  /*05a0*/  USHF.L.U32 UR8, UR8, 0x1, URZ ;  /* 0x0000000108087899 */ /* 0x000fe400080006ff */
[----:B------:R-:W-:-:S04]  /*05b0*/  UIADD3 UR6, UPT, UPT, -UR6, 0x100000, URZ ;  /* 0x0010000006067890 */ /* 0x000fc8000fffe1ff */
[----:B------:R-:W-:Y:S02]  /*05c0*/  USHF.L.U32 UR7, UR6, 0xb, URZ ;  /* 0x0000000b06077899 */ /* 0x000fe400080006ff */
[----:B------:R-:W-:Y:S02]  /*05d0*/  USHF.L.U32 UR6, UR6, 0x1, URZ ;  /* 0x0000000106067899 */ /* 0x000fe400080006ff */
[----:B--2---:R-:W-:Y:S01]  /*05e0*/  ULEA UR4, UR4, UR5, 0x18 ;  /* 0x0000000504047291 */ /* 0x004fe2000f8ec0ff */
[----:B------:R-:W2:Y:S11]  /*05f0*/  FENCE.VIEW.ASYNC.S ;  /* 0x00000000000073c6 */ /* 0x000eb60000000000 */
[----:B--2---:R2:W3:Y:S01]  /*0600*/  SYNCS.EXCH.64 URZ, [UR4], UR8 ;  /* 0x0000000804ff75b2 */ /* 0x0044e20008000100 */
[----:B------:R2:W4:Y:S01]  /*0610*/  SYNCS.EXCH.64 URZ, [UR4+0xf0], UR6 ;  /* 0x0000f00604ff75b2 */ /* 0x0005220008000100 */
[----:B------:R2:W1:Y:S01]  /*0620*/  SYNCS.EXCH.64 URZ, [UR4+0x8], UR8 ;  /* 0x0000080804ff75b2 */ /* 0x0004620008000100 */
        /* <DEDUP_REMOVED lines=56> */
[----:B------:R2:W1:Y:S02]  /*09b0*/  SYNCS.EXCH.64 URZ, [UR4+0x1d8], UR6 ;  /* 0x0001d80604ff75b2 */ /* 0x0004640008000100 */
[----:B--234-:R-:W-:Y:S01]  /*09c0*/  NOP ;  /* 0x0000000000007918 */ /* 0x01cfe20000000000 */
.L_x_10:
[----:B------:R-:W-:Y:S05]  /*09d0*/  BSYNC.RECONVERGENT B0 ;  /* 0x0000000000007941 */ /* 0x000fea0003800200 */
.L_x_9:
[----:B------:R-:W2:Y:S01]  /*09e0*/  SHFL.IDX PT, R2, R66, RZ, 0x1f ;  /* 0x00001fff42027589 */ /* 0x000ea200000e0000 */
[----:B------:R-:W-:Y:S01]  /*09f0*/  NOP ;  /* 0x0000000000007918 */ /* 0x000fe20000000000 */
[----:B--2---:R-:W-:-:S13]  /*0a00*/  ISETP.NE.AND P0, PT, R2, 0x1, PT ;  /* 0x000000010200780c */ /* 0x004fda0003f05270 */
[----:B------:R-:W-:Y:S05]  /*0a10*/  @P0 BRA `(.L_x_11) ;  /* 0x0000000000480947 */ /* 0x000fea0003800000 */
        /* <DEDUP_REMOVED lines=9> */
[----:B------:R-:W-:Y:S01]  /*0ab0*/  USHF.L.U32 UR6, UR6, 0x1, URZ ;  /* 0x0000000106067899 */ /* 0x000fe200080006ff */
[----:B------:R-:W-:Y:S01]  /*0ac0*/  ELECT P0, URZ, PT ;  /* 0x0000000000ff782f */ /* 0x000fe20003800000 */
[----:B--2---:R-:W-:Y:S01]  /*0ad0*/  ULEA UR4, UR4, UR5, 0x18 ;  /* 0x0000000504047291 */ /* 0x004fe2000f8ec0ff */
[----:B------:R-:W2:Y:S11]  /*0ae0*/  FENCE.VIEW.ASYNC.S ;  /* 0x00000000000073c6 */ /* 0x000eb60000000000 */
[----:B--2---:R2:W3:Y:S01]  /*0af0*/  SYNCS.EXCH.64 URZ, [UR4+0x1e0], UR8 ;  /* 0x0001e00804ff75b2 */ /* 0x0044e20008000100 */
[----:B------:R2:W4:Y:S01]  /*0b00*/  SYNCS.EXCH.64 URZ, [UR4+0x1f0], UR6 ;  /* 0x0001f00604ff75b2 */ /* 0x0005220008000100 */
[----:B------:R2:W1:Y:S01]  /*0b10*/  SYNCS.EXCH.64 URZ, [UR4+0x1e8], UR8 ;  /* 0x0001e80804ff75b2 */ /* 0x0004620008000100 */
[----:B------:R2:W1:Y:S01]  /*0b20*/  SYNCS.EXCH.64 URZ, [UR4+0x1f8], UR6 ;  /* 0x0001f80604ff75b2 */ /* 0x0004620008000100 */
[----:B------:R-:W-:Y:S01]  /*0b30*/  NOP ;  /* 0x0000000000007918 */ /* 0x000fe20000000000 */
.L_x_11:
[----:B------:R-:W2:Y:S01]  /*0b40*/  SHFL.IDX PT, R2, R66, RZ, 0x1f ;  /* 0x00001fff42027589 */ /* 0x000ea200000e0000 */
[----:B------:R-:W-:Y:S01]  /*0b50*/  NOP ;  /* 0x0000000000007918 */ /* 0x000fe20000000000 */
[----:B--2---:R-:W-:-:S13]  /*0b60*/  ISETP.NE.AND P0, PT, R2, 0x3, PT ;  /* 0x000000030200780c */ /* 0x004fda0003f05270 */
[----:B------:R-:W-:Y:S05]  /*0b70*/  @P0 BRA `(.L_x_12) ;  /* 0x0000000000300947 */ /* 0x000fea0003800000 */
[----:B------:R-:W2:Y:S01]  /*0b80*/  S2UR UR4, SR_CgaCtaId ;  /* 0x00000000000479c3 */ /* 0x000ea20000008800 */
[----:B------:R-:W-:Y:S01]  /*0b90*/  UMOV UR6, 0x400 ;  /* 0x0000040000067882 */ /* 0x000fe20000000000 */
[----:B------:R-:W-:Y:S01]  /*0ba0*/  UMOV UR5, 0x20 ;  /* 0x0000002000057882 */ /* 0x000fe20000000000 */
[----:B------:R-:W-:Y:S01]  /*0bb0*/  ELECT P0, URZ, PT ;  /* 0x0000000000ff782f */ /* 0x000fe20003800000 */
[----:B--2---:R-:W-:Y:S02]  /*0bc0*/  ULEA UR6, UR4, UR6, 0x18 ;  /* 0x0000000604067291 */ /* 0x004fe4000f8ec0ff */
[----:B------:R-:W-:-:S04]  /*0bd0*/  UIADD3 UR4, UPT, UPT, -UR5, 0x100000, URZ ;  /* 0x0010000005047890 */ /* 0x000fc8000fffe1ff */
[----:B------:R-:W-:Y:S02]  /*0be0*/  USHF.L.U32 UR5, UR4, 0xb, URZ ;  /* 0x0000000b04057899 */ /* 0x000fe400080006ff */
[----:B------:R-:W-:Y:S01]  /*0bf0*/  USHF.L.U32 UR4, UR4, 0x1, URZ ;  /* 0x0000000104047899 */ /* 0x000fe200080006ff */
[----:B------:R-:W2:Y:S11]  /*0c00*/  FENCE.VIEW.ASYNC.S ;  /* 0x00000000000073c6 */ /* 0x000eb60000000000 */
[----:B--2---:R2:W1:Y:S01]  /*0c10*/  SYNCS.EXCH.64 URZ, [UR6+0x200], UR4 ;  /* 0x0002000406ff75b2 */ /* 0x0044620008000100 */
[----:B------:R2:W1:Y:S01]  /*0c20*/  SYNCS.EXCH.64 URZ, [UR6+0x208], UR4 ;  /* 0x0002080406ff75b2 */ /* 0x0004620008000100 */
[----:B------:R-:W-:Y:S01]  /*0c30*/  NOP ;  /* 0x0000000000007918 */ /* 0x000fe20000000000 */
.L_x_12:
[----:B------:R-:W3:Y:S01]  /*0c40*/  SHFL.IDX PT, R2, R66, RZ, 0x1f ;  /* 0x00001fff42027589 */ /* 0x000ee200000e0000 */
[----:B------:R-:W-:Y:S01]  /*0c50*/  NOP ;  /* 0x0000000000007918 */ /* 0x000fe20000000000 */
[----:B---3--:R-:W-:-:S13]  /*0c60*/  ISETP.NE.AND P0, PT, R2, 0x4, PT ;  /* 0x000000040200780c */ /* 0x008fda0003f05270 */
[----:B------:R-:W-:Y:S05]  /*0c70*/  @P0 BRA `(.L_x_13) ;  /* 0x00000000004c0947 */ /* 0x000fea0003800000 */
[----:B--2---:R-:W2:Y:S01]  /*0c80*/  S2UR UR6, SR_CgaCtaId ;  /* 0x00000000000679c3 */ /* 0x004ea20000008800 */
[----:B------:R-:W-:Y:S01]  /*0c90*/  UMOV UR4, 0x1e0 ;  /* 0x000001e000047882 */ /* 0x000fe20000000000 */
[----:B------:R-:W-:Y:S01]  /*0ca0*/  UMOV UR5, 0x400 ;  /* 0x0000040000057882 */ /* 0x000fe20000000000 */
[----:B------:R-:W-:Y:S01]  /*0cb0*/  USEL UR4, UR4, 0x1a0, UP3 ;  /* 0x000001a004047887 */ /* 0x000fe20009800000 */
[----:B------:R-:W-:Y:S01]  /*0cc0*/  UMOV UR8, 0x1 ;  /* 0x0000000100087882 */ /* 0x000fe20000000000 */
[----:B------:R-:W-:Y:S01]  /*0cd0*/  ELECT P0, URZ, PT ;  /* 0x0000000000ff782f */ /* 0x000fe20003800000 */
[----:B------:R-:W-:-:S04]  /*0ce0*/  UIADD3 UR8, UPT, UPT, -UR8, 0x100000, URZ ;  /* 0x0010000008087890 */ /* 0x000fc8000fffe1ff */
[----:B------:R-:W-:Y:S02]  /*0cf0*/  USHF.L.U32 UR9, UR8, 0xb, URZ ;  /* 0x0000000b08097899 */ /* 0x000fe400080006ff */
[----:B------:R-:W-:Y:S02]  /*0d00*/  USHF.L.U32 UR8, UR8, 0x1, URZ ;  /* 0x0000000108087899 */ /* 0x000fe400080006ff */
[----:B--2---:R-:W-:Y:S02]  /*0d10*/  ULEA UR6, UR6, UR5, 0x18 ;  /* 0x0000000506067291 */ /* 0x004fe4000f8ec0ff */
[----:B------:R-:W-:-:S04]  /*0d20*/  UIADD3 UR4, UPT, UPT, -UR4, 0x100000, URZ ;  /* 0x0010000004047890 */ /* 0x000fc8000fffe1ff */
[----:B------:R-:W-:Y:S02]  /*0d30*/  USHF.L.U32 UR5, UR4, 0xb, URZ ;  /* 0x0000000b04057899 */ /* 0x000fe400080006ff */
[----:B------:R-:W-:Y:S01]  /*0d40*/  USHF.L.U32 UR4, UR4, 0x1, URZ ;  /* 0x0000000104047899 */ /* 0x000fe200080006ff */
[----:B------:R-:W2:Y:S03]  /*0d50*/  FENCE.VIEW.ASYNC.S ;  /* 0x00000000000073c6 */ /* 0x000ea60000000000 */
[----:B--2---:R3:W2:Y:S08]  /*0d60*/  SYNCS.EXCH.64 URZ, [UR6+0x210], UR8 ;  /* 0x0002100806ff75b2 */ /* 0x0046b00008000100 */
[----:B------:R3:W1:Y:S01]  /*0d70*/  SYNCS.EXCH.64 URZ, [UR6+0x220], UR4 ;  /* 0x0002200406ff75b2 */ /* 0x0006620008000100 */
[----:B------:R3:W1:Y:S01]  /*0d80*/  SYNCS.EXCH.64 URZ, [UR6+0x218], UR8 ;  /* 0x0002180806ff75b2 */ /* 0x0006620008000100 */
[----:B------:R3:W1:Y:S02]  /*0d90*/  SYNCS.EXCH.64 URZ, [UR6+0x228], UR4 ;  /* 0x0002280406ff75b2 */ /* 0x0006640008000100 */
[----:B---3--:R-:W-:Y:S01]  /*0da0*/  NOP ;  /* 0x0000000000007918 */ /* 0x008fe20000000000 */
.L_x_13:
[----:B------:R-:W3:Y:S01]  /*0db0*/  SHFL.IDX PT, R2, R66, RZ, 0x1f ;  /* 0x00001fff42027589 */ /* 0x000ee200000e0000 */
[----:B------:R-:W-:Y:S01]  /*0dc0*/  NOP ;  /* 0x0000000000007918 */ /* 0x000fe20000000000 */
[----:B---3--:R-:W-:-:S13]  /*0dd0*/  ISETP.NE.AND P0, PT, R2, 0x5, PT ;  /* 0x000000050200780c */ /* 0x008fda0003f05270 */
[----:B------:R-:W-:Y:S05]  /*0de0*/  @P0 BRA `(.L_x_14) ;  /* 0x0000000000580947 */ /* 0x000fea0003800000 */
[----:B--2---:R-:W2:Y:S01]  /*0df0*/  S2UR UR4, SR_CgaCtaId ;  /* 0x00000000000479c3 */ /* 0x004ea20000008800 */
        /* <DEDUP_REMOVED lines=12> */
[----:B--2---:R3:W2:Y:S01]  /*0ec0*/  SYNCS.EXCH.64 URZ, [UR4+0x230], UR8 ;  /* 0x0002300804ff75b2 */ /* 0x0046a20008000100 */
[----:B------:R3:W1:Y:S01]  /*0ed0*/  SYNCS.EXCH.64 URZ, [UR4+0x250], UR6 ;  /* 0x0002500604ff75b2 */ /* 0x0006620008000100 */
[----:B------:R3:W1:Y:S01]  /*0ee0*/  SYNCS.EXCH.64 URZ, [UR4+0x238], UR8 ;  /* 0x0002380804ff75b2 */ /* 0x0006620008000100 */
[----:B------:R3:W1:Y:S01]  /*0ef0*/  SYNCS.EXCH.64 URZ, [UR4+0x258], UR6 ;  /* 0x0002580604ff75b2 */ /* 0x0006620008000100 */
[----:B------:R3:W1:Y:S01]  /*0f00*/  SYNCS.EXCH.64 URZ, [UR4+0x240], UR8 ;  /* 0x0002400804ff75b2 */ /* 0x0006620008000100 */
[----:B------:R3:W1:Y:S01]  /*0f10*/  SYNCS.EXCH.64 URZ, [UR4+0x260], UR6 ;  /* 0x0002600604ff75b2 */ /* 0x0006620008000100 */
[----:B------:R3:W1:Y:S01]  /*0f20*/  SYNCS.EXCH.64 URZ, [UR4+0x248], UR8 ;  /* 0x0002480804ff75b2 */ /* 0x0006620008000100 */
[----:B------:R3:W1:Y:S02]  /*0f30*/  SYNCS.EXCH.64 URZ, [UR4+0x268], UR6 ;  /* 0x0002680604ff75b2 */ /* 0x0006640008000100 */
[----:B---3--:R-:W-:Y:S01]  /*0f40*/  NOP ;  /* 0x0000000000007918 */ /* 0x008fe20000000000 */
.L_x_14:
[----:B------:R-:W3:Y:S01]  /*0f50*/  SHFL.IDX PT, R2, R66, RZ, 0x1f ;  /* 0x00001fff42027589 */ /* 0x000ee200000e0000 */
[----:B------:R-:W1:Y:S01]  /*0f60*/  S2UR UR44, SR_CgaCtaId ;  /* 0x00000000002c79c3 */ /* 0x000e620000008800 */
[----:B------:R-:W-:Y:S01]  /*0f70*/  NOP ;  /* 0x0000000000007918 */ /* 0x000fe20000000000 */
[----:B---3--:R-:W-:-:S13]  /*0f80*/  ISETP.NE.AND P0, PT, R2, 0x3, PT ;  /* 0x000000030200780c */ /* 0x008fda0003f05270 */
[----:B-1----:R-:W-:Y:S05]  /*0f90*/  @P0 BRA `(.L_x_15) ;  /* 0x0000000000340947 */ /* 0x002fea0003800000 */
[----:B--2---:R-:W-:Y:S01]  /*0fa0*/  UMOV UR4, 0x400 ;  /* 0x0000040000047882 */ /* 0x004fe20000000000 */
[----:B------:R-:W-:Y:S01]  /*0fb0*/  UMOV UR6, 0x20 ;  /* 0x0000002000067882 */ /* 0x000fe20000000000 */
[----:B------:R-:W-:Y:S02]  /*0fc0*/  ULEA UR4, UR44, UR4, 0x18 ;  /* 0x000000042c047291 */ /* 0x000fe4000f8ec0ff */
[----:B------:R-:W-:-:S04]  /*0fd0*/  UIADD3 UR6, UPT, UPT, -UR6, 0x100000, URZ ;  /* 0x0010000006067890 */ /* 0x000fc8000fffe1ff */
[----:B------:R-:W-:Y:S02]  /*0fe0*/  USHF.L.U32 UR7, UR6, 0xb, URZ ;  /* 0x0000000b06077899 */ /* 0x000fe400080006ff */
[----:B------:R-:W-:Y:S01]  /*0ff0*/  USHF.L.U32 UR6, UR6, 0x1, URZ ;  /* 0x0000000106067899 */ /* 0x000fe200080006ff */
[----:B------:R-:W-:Y:S01]  /*1000*/  ELECT P0, URZ, PT ;  /* 0x0000000000ff782f */ /* 0x000fe20003800000 */
[----:B------:R-:W1:Y:S10]  /*1010*/  FENCE.VIEW.ASYNC.S ;  /* 0x00000000000073c6 */ /* 0x000e740000000000 */
[----:B-1----:R1:W3:Y:S01]  /*1020*/  SYNCS.EXCH.64 URZ, [UR4+0x270], UR6 ;  /* 0x0002700604ff75b2 */ /* 0x0022e20008000100 */
[----:B------:R1:W2:Y:S01]  /*1030*/  SYNCS.EXCH.64 URZ, [UR4+0x280], UR6 ;  /* 0x0002800604ff75b2 */ /* 0x0002a20008000100 */
[----:B------:R1:W1:Y:S01]  /*1040*/  SYNCS.EXCH.64 URZ, [UR4+0x278], UR6 ;  /* 0x0002780604ff75b2 */ /* 0x0002620008000100 */
[----:B------:R1:W1:Y:S01]  /*1050*/  SYNCS.EXCH.64 URZ, [UR4+0x288], UR6 ;  /* 0x0002880604ff75b2 */ /* 0x0002620008000100 */
[----:B------:R-:W-:Y:S01]  /*1060*/  NOP ;  /* 0x0000000000007918 */ /* 0x000fe20000000000 */
.L_x_15:
[----:B------:R-:W4:Y:S01]  /*1070*/  LDCU UR24, c[0x0][0x36c] ;  /* 0x00006d80ff1877ac */ /* 0x000f220008000800 */
[----:B------:R-:W-:Y:S01]  /*1080*/  ISETP.NE.OR P3, PT, R0, 0x2, !P3 ;  /* 0x000000020000780c */ /* 0x000fe20005f65670 */
[----:B------:R-:W-:Y:S01]  /*1090*/  NOP ;  /* 0x0000000000007918 */ /* 0x000fe20000000000 */
[----:B------:R-:W-:Y:S01]  /*10a0*/  LOP3.LUT R0, R72, 0x1f, RZ, 0xc0, !PT ;  /* 0x0000001f48007812 */ /* 0x000fe200078ec0ff */
[----:B------:R-:W-:Y:S02]  /*10b0*/  UISETP.NE.AND UP4, UPT, UR20, 0x2, UPT ;  /* 0x000000021400788c */ /* 0x000fe4000bf85270 */
[----:B------:R-:W-:Y:S02]  /*10c0*/  UISETP.NE.AND UP5, UPT, UR20, URZ, UPT ;  /* 0x000000ff1400728c */ /* 0x000fe4000bfa5270 */
[----:B----4-:R-:W-:-:S09]  /*10d0*/  UISETP.EQ.U32.AND UP0, UPT, UR24, 0x1, UPT ;  /* 0x000000011800788c */ /* 0x010fd2000bf02070 */
[----:B------:R-:W-:Y:S05]  /*10e0*/  BRA.U !UP0, `(.L_x_16) ;  /* 0x0000000108087547 */ /* 0x000fea000b800000 */
[----:B-123--:R-:W-:Y:S01]  /*10f0*/  UCGABAR_ARV ;  /* 0x00000000000079c7 */ /* 0x00efe20008000000 */
[----:B------:R-:W-:Y:S05]  /*1100*/  BRA `(.L_x_17) ;  /* 0x0000000000047947 */ /* 0x000fea0003800000 */
.L_x_16:
[----:B-123--:R-:W-:Y:S01]  /*1110*/  NOP ;  /* 0x0000000000007918 */ /* 0x00efe20000000000 */
.L_x_17:
[----:B------:R-:W1:Y:S01]  /*1120*/  S2UR UR7, SR_CTAID.X ;  /* 0x00000000000779c3 */ /* 0x000e620000002500 */
[----:B------:R-:W-:-:S05]  /*1130*/  CS2R.32 R3, SR_CgaSize ;  /* 0x0000000000037805 */ /* 0x000fca0000008a00 */
[----:B------:R-:W-:-:S05]  /*1140*/  IMAD R3, R3, -0xa0, RZ ;  /* 0xffffff6003037824 */ /* 0x000fca00078e02ff */
[----:B------:R-:W-:-:S14]  /*1150*/  R2UR UR5, R3 ;  /* 0x00000000030572ca */ /* 0x000fdc00000e0000 */
[----:B------:R-:W2:Y:S01]  /*1160*/  LDCU UR5, c[0x0][UR5+0x2b0] ;  /* 0x00005600050577ac */ /* 0x000ea20008000800 */
[----:B------:R-:W-:-:S05]  /*1170*/  CS2R.32 R3, SR_CgaSize ;  /* 0x0000000000037805 */ /* 0x000fca0000008a00 */
[----:B------:R-:W-:-:S05]  /*1180*/  IMAD R3, R3, -0xa0, RZ ;  /* 0xffffff6003037824 */ /* 0x000fca00078e02ff */
[----:B------:R-:W-:-:S14]  /*1190*/  R2UR UR4, R3 ;  /* 0x00000000030472ca */ /* 0x000fdc00000e0000 */
[----:B------:R-:W3:Y:S01]  /*11a0*/  LDCU UR4, c[0x0][UR4+0x2b4] ;  /* 0x00005680040477ac */ /* 0x000ee20008000800 */
[----:B------:R-:W4:Y:S01]  /*11b0*/  S2UR UR8, SR_CTAID.Y ;  /* 0x00000000000879c3 */ /* 0x000f220000002600 */
[----:B------:R-:W-:-:S05]  /*11c0*/  CS2R.32 R3, SR_CgaSize ;  /* 0x0000000000037805 */ /* 0x000fca0000008a00 */
[----:B------:R-:W-:-:S05]  /*11d0*/  IMAD R3, R3, -0xa0, RZ ;  /* 0xffffff6003037824 */ /* 0x000fca00078e02ff */
[----:B------:R-:W-:-:S14]  /*11e0*/  R2UR UR61, R3 ;  /* 0x00000000033d72ca */ /* 0x000fdc00000e0000 */
[----:B------:R-:W3:Y:S01]  /*11f0*/  LDCU UR61, c[0x0][UR61+0x2a0] ;  /* 0x000054003d3d77ac */ /* 0x000ee20008000800 */
[----:B------:R-:W-:-:S05]  /*1200*/  CS2R.32 R3, SR_CgaSize ;  /* 0x0000000000037805 */ /* 0x000fca0000008a00 */
[----:B------:R-:W-:-:S05]  /*1210*/  IMAD R3, R3, -0xa0, RZ ;  /* 0xffffff6003037824 */ /* 0x000fca00078e02ff */
[----:B------:R-:W-:-:S14]  /*1220*/  R2UR UR60, R3 ;  /* 0x00000000033c72ca */ /* 0x000fdc00000e0000 */
[----:B------:R-:W3:Y:S01]  /*1230*/  LDCU UR60, c[0x0][UR60+0x2a4] ;  /* 0x000054803c3c77ac */ /* 0x000ee20008000800 */
[----:B------:R-:W3:Y:S01]  /*1240*/  S2UR UR36, SR_CTAID.Z ;  /* 0x00000000002479c3 */ /* 0x000ee20000002700 */
[----:B------:R-:W3:Y:S01]  /*1250*/  LDCU UR21, c[0x0][0xb24] ;  /* 0x00016480ff1577ac */ /* 0x000ee20008000800 */
[----:B------:R-:W3:Y:S01]  /*1260*/  LDCU UR42, c[0x0][0xb24] ;  /* 0x00016480ff2a77ac */ /* 0x000ee20008000800 */
[----:B-1----:R-:W-:Y:S01]  /*1270*/  I2FP.F32.U32 R3, UR7 ;  /* 0x0000000700037c45 */ /* 0x002fe20008201000 */
[----:B------:R-:W1:Y:S04]  /*1280*/  LDCU UR23, c[0x0][0xb30] ;  /* 0x00016600ff1777ac */ /* 0x000e680008000800 */
[----:B--2---:R-:W-:Y:S01]  /*1290*/  FMUL R3, R3, UR5 ;  /* 0x0000000503037c20 */ /* 0x004fe20008400000 */
[----:B------:R-:W-:Y:S01]  /*12a0*/  UMOV UR48, UR7 ;  /* 0x0000000700307c82 */ /* 0x000fe20008000000 */
[----:B----4-:R-:W-:Y:S01]  /*12b0*/  I2FP.F32.U32 R2, UR8 ;  /* 0x0000000800027c45 */ /* 0x010fe20008201000 */
[----:B------:R-:W-:-:S03]  /*12c0*/  UMOV UR47, UR8 ;  /* 0x00000008002f7c82 */ /* 0x000fc60008000000 */
[----:B------:R-:W2:Y:S01]  /*12d0*/  F2I.U32.TRUNC.NTZ R3, R3 ;  /* 0x0000000300037305 */ /* 0x000ea2000020f000 */
[----:B---3--:R-:W-:Y:S01]  /*12e0*/  FMUL R2, R2, UR4 ;  /* 0x0000000402027c20 */ /* 0x008fe20008400000 */
[----:B------:R-:W-:-:S04]  /*12f0*/  ULOP3.LUT UR4, UR44, 0x1, URZ, 0xc0, !UPT ;  /* 0x000000012c047892 */ /* 0x000fc8000f8ec0ff */
[----:B------:R-:W-:Y:S02]  /*1300*/  UISETP.NE.U32.AND UP6, UPT, UR4, 0x1, UPT ;  /* 0x000000010400788c */ /* 0x000fe4000bfc5070 */
[----:B------:R-:W3:Y:S02]  /*1310*/  F2I.U32.TRUNC.NTZ R2, R2 ;  /* 0x0000000200027305 */ /* 0x000ee4000020f000 */
[----:B------:R-:W-:Y:S01]  /*1320*/  USEL UR4, URZ, 0x300, UP6 ;  /* 0x00000300ff047887 */ /* 0x000fe2000b000000 */
[----:B--2---:R-:W-:Y:S02]  /*1330*/  R2UR UR6, R3 ;  /* 0x00000000030672ca */ /* 0x004fe400000e0000 */
[----:B---3--:R-:W-:Y:S02]  /*1340*/  R2UR UR5, R2 ;  /* 0x00000000020572ca */ /* 0x008fe400000e0000 */
[----:B------:R-:W-:-:S09]  /*1350*/  PRMT R2, RZ, 0x7610, R2 ;  /* 0x00007610ff027816 */ /* 0x000fd20000000002 */
[----:B------:R-:W-:-:S04]  /*1360*/  UIADD3 UR6, UPT, UPT, -UR6, URZ, URZ ;  /* 0x000000ff06067290 */ /* 0x000fc8000fffe1ff */
[----:B------:R-:W-:Y:S02]  /*1370*/  UIMAD UR61, UR61, UR6, UR7 ;  /* 0x000000063d3d72a4 */ /* 0x000fe4000f8e0207 */
[----:B------:R-:W-:-:S04]  /*1380*/  UIADD3 UR5, UPT, UPT, -UR5, URZ, URZ ;  /* 0x000000ff05057290 */ /* 0x000fc8000fffe1ff */
[----:B------:R-:W-:Y:S01]  /*1390*/  UIMAD UR60, UR60, UR5, UR8 ;  /* 0x000000053c3c72a4 */ /* 0x000fe2000f8e0208 */
[----:B-1----:R-:W-:Y:S11]  /*13a0*/  BRA.U UP5, `(.L_x_18) ;  /* 0x0000000105247547 */ /* 0x002ff6000b800000 */
[----:B------:R-:W-:-:S04]  /*13b0*/  UISETP.NE.AND UP0, UPT, UR60, URZ, UPT ;  /* 0x000000ff3c00728c */ /* 0x000fc8000bf05270 */
[----:B------:R-:W-:Y:S02]  /*13c0*/  USEL UR5, URZ, 0x2, UP0 ;  /* 0x00000002ff057887 */ /* 0x000fe40008000000 */
[----:B------:R-:W-:-:S04]  /*13d0*/  UISETP.NE.AND UP0, UPT, UR60, URZ, UPT ;  /* 0x000000ff3c00728c */ /* 0x000fc8000bf05270 */
[----:B------:R-:W-:-:S04]  /*13e0*/  UISETP.EQ.OR UP0, UPT, UR61, URZ, !UP0 ;  /* 0x000000ff3d00728c */ /* 0x000fc8000c702670 */
[----:B------:R-:W-:Y:S02]  /*13f0*/  USEL UR6, URZ, 0x1, !UP0 ;  /* 0x00000001ff067887 */ /* 0x000fe4000c000000 */
[----:B------:R-:W-:-:S04]  /*1400*/  UISETP.NE.AND UP0, UPT, UR61, 0x1, UPT ;  /* 0x000000013d00788c */ /* 0x000fc8000bf05270 */
[----:B------:R-:W-:-:S04]  /*1410*/  USEL UR5, UR5, 0x2, UP0 ;  /* 0x0000000205057887 */ /* 0x000fc80008000000 */
[----:B------:R-:W-:-:S06]  /*1420*/  UIADD3 UR5, UPT, UPT, UR6, UR5, URZ ;  /* 0x0000000506057290 */ /* 0x000fcc000fffe0ff */
[----:B------:R-:W-:-:S07]  /*1430*/  MOV R2, UR5 ;  /* 0x0000000500027c02 */ /* 0x000fce0008000f00 */
.L_x_18:
[----:B------:R-:W-:-:S09]  /*1440*/  UISETP.GE.AND UP0, UPT, UR21, 0x1, UPT ;  /* 0x000000011500788c */ /* 0x000fd2000bf06270 */
[----:B------:R-:W-:Y:S05]  /*1450*/  BRA.U !UP0, `(.L_x_19) ;  /* 0x0000000108d07547 */ /* 0x000fea000b800000 */
[----:B------:R-:W1:Y:S01]  /*1460*/  LDCU UR22, c[0x0][0xb0c] ;  /* 0x00016180ff1677ac */ /* 0x000e620008000800 */
[----:B------:R-:W2:Y:S01]  /*1470*/  LDCU.128 UR16, c[0x0][0xb10] ;  /* 0x00016200ff1077ac */ /* 0x000ea20008000c00 */
[----:B------:R-:W3:Y:S01]  /*1480*/  LDCU UR7, c[0x0][0x370] ;  /* 0x00006e00ff0777ac */ /* 0x000ee20008000800 */
[----:B------:R-:W-:Y:S02]  /*1490*/  UISETP.NE.AND UP2, UPT, UR21, 0x1, UPT ;  /* 0x000000011500788c */ /* 0x000fe4000bf45270 */
[----:B-1----:R-:W-:Y:S02]  /*14a0*/  UISETP.NE.AND UP0, UPT, UR22, 0x1, UPT ;  /* 0x000000011600788c */ /* 0x002fe4000bf05270 */
[----:B--2---:R-:W-:Y:S02]  /*14b0*/  UIMAD.WIDE.U32 UR10, UR48, UR16, URZ ;  /* 0x00000010300a72a5 */ /* 0x004fe4000f8e00ff */
[----:B---3--:R-:W-:-:S05]  /*14c0*/  UIMAD.WIDE.U32 UR8, UR7, UR16, URZ ;  /* 0x00000010070872a5 */ /* 0x008fca000f8e00ff */
[----:B------:R-:W-:Y:S01]  /*14d0*/  UMOV UR6, UR11 ;  /* 0x0000000b00067c82 */ /* 0x000fe20008000000 */
[----:B------:R-:W-:Y:S02]  /*14e0*/  UIMAD.WIDE.U32 UR10, UR47, UR19, URZ ;  /* 0x000000132f0a72a5 */ /* 0x000fe4000f8e00ff */
[----:B------:R-:W-:Y:S01]  /*14f0*/  USHF.R.U32.HI UR6, URZ, UR17, UR6 ;  /* 0x00000011ff067299 */ /* 0x000fe20008011606 */
[----:B------:R-:W-:Y:S02]  /*1500*/  UMOV UR8, UR9 ;  /* 0x0000000900087c82 */ /* 0x000fe40008000000 */
[----:B------:R-:W-:Y:S02]  /*1510*/  @UP0 USHF.R.U32.HI UR7, URZ, UR17, UR8 ;  /* 0x00000011ff070299 */ /* 0x000fe40008011608 */
[----:B------:R-:W1:Y:S01]  /*1520*/  LDCU UR8, c[0x0][0x374] ;  /* 0x00006e80ff0877ac */ /* 0x000e620008000800 */
[----:B------:R-:W2:Y:S01]  /*1530*/  LDCU UR9, c[0x0][0xb20] ;  /* 0x00016400ff0977ac */ /* 0x000ea20008000800 */
[----:B------:R-:W-:-:S02]  /*1540*/  UMOV UR5, UR11 ;  /* 0x0000000b00057c82 */ /* 0x000fc40008000000 */
[----:B------:R-:W3:Y:S01]  /*1550*/  LDCU.64 UR10, c[0x0][0xb28] ;  /* 0x00016500ff0a77ac */ /* 0x000ee20008000a00 */
[----:B------:R-:W-:Y:S02]  /*1560*/  USEL UR6, UR48, UR6, !UP0 ;  /* 0x0000000630067287 */ /* 0x000fe4000c000000 */
[----:B------:R-:W-:Y:S02]  /*1570*/  UISETP.NE.AND UP0, UPT, UR18, 0x1, UPT ;  /* 0x000000011200788c */ /* 0x000fe4000bf05270 */
[----:B-1----:R-:W-:Y:S02]  /*1580*/  UIMAD.WIDE.U32 UR12, UR8, UR19, URZ ;  /* 0x00000013080c72a5 */ /* 0x002fe4000f8e00ff */
[----:B--2---:R-:W-:-:S05]  /*1590*/  USHF.R.U32.HI UR5, URZ, UR9, UR5 ;  /* 0x00000009ff057299 */ /* 0x004fca0008011605 */
[----:B------:R-:W-:Y:S01]  /*15a0*/  UMOV UR12, UR13 ;  /* 0x0000000d000c7c82 */ /* 0x000fe20008000000 */
[----:B------:R-:W-:Y:S02]  /*15b0*/  USEL UR5, UR47, UR5, !UP0 ;  /* 0x000000052f057287 */ /* 0x000fe4000c000000 */
[----:B------:R-:W-:Y:S02]  /*15c0*/  @UP0 USHF.R.U32.HI UR8, URZ, UR9, UR12 ;  /* 0x00000009ff080299 */ /* 0x000fe4000801160c */
[----:B---3--:R-:W-:Y:S02]  /*15d0*/  UIMAD.WIDE.U32 UR14, UR7, UR10, URZ ;  /* 0x0000000a070e72a5 */ /* 0x008fe4000f8e00ff */
[----:B------:R-:W-:-:S05]  /*15e0*/  UIMAD.WIDE.U32 UR12, UR8, UR10, URZ ;  /* 0x0000000a080c72a5 */ /* 0x000fca000f8e00ff */
[----:B------:R-:W-:Y:S02]  /*15f0*/  UMOV UR14, UR15 ;  /* 0x0000000f000e7c82 */ /* 0x000fe40008000000 */
[----:B------:R-:W-:Y:S01]  /*1600*/  UMOV UR12, UR13 ;  /* 0x0000000d000c7c82 */ /* 0x000fe20008000000 */
[----:B------:R-:W-:Y:S02]  /*1610*/  @UP2 USHF.R.U32.HI UR7, URZ, UR11, UR14 ;  /* 0x0000000bff072299 */ /* 0x000fe4000801160e */
[----:B------:R-:W-:Y:S02]  /*1620*/  @UP2 USHF.R.U32.HI UR8, URZ, UR11, UR12 ;  /* 0x0000000bff082299 */ /* 0x000fe4000801160c */
[----:B------:R-:W-:Y:S02]  /*1630*/  UIMAD.WIDE.U32 UR12, UR5, UR10, URZ ;  /* 0x0000000a050c72a5 */ /* 0x000fe4000f8e00ff */
[----:B------:R-:W-:Y:S02]  /*1640*/  UIMAD UR8, UR8, UR21, URZ ;  /* 0x00000015080872a4 */ /* 0x000fe4000f8e02ff */
[----:B------:R-:W-:-:S02]  /*1650*/  UIMAD UR9, UR7, UR21, URZ ;  /* 0x00000015070972a4 */ /* 0x000fc4000f8e02ff */
[----:B------:R-:W-:-:S04]  /*1660*/  UISETP.GE.AND UP0, UPT, UR5, UR8, UPT ;  /* 0x000000080500728c */ /* 0x000fc8000bf06270 */
[----:B------:R-:W-:Y:S02]  /*1670*/  UISETP.GE.OR UP0, UPT, UR6, UR9, UP0 ;  /* 0x000000090600728c */ /* 0x000fe40008706670 */
[----:B------:R-:W-:-:S03]  /*1680*/  UIMAD.WIDE.U32 UR8, UR6, UR10, URZ ;  /* 0x0000000a060872a5 */ /* 0x000fc6000f8e00ff */
[----:B------:R-:W-:Y:S02]  /*1690*/  UMOV UR10, UR13 ;  /* 0x0000000d000a7c82 */ /* 0x000fe40008000000 */
[----:B------:R-:W-:-:S04]  /*16a0*/  USHF.R.U32.HI UR10, URZ, UR11, UR10 ;  /* 0x0000000bff0a7299 */ /* 0x000fc8000801160a */
[----:B------:R-:W-:Y:S02]  /*16b0*/  USEL UR8, UR5, UR10, !UP2 ;  /* 0x0000000a05087287 */ /* 0x000fe4000d000000 */
[----:B------:R-:W-:Y:S02]  /*16c0*/  @!UP0 USHF.R.U32.HI UR9, URZ, UR11, UR9 ;  /* 0x0000000bff098299 */ /* 0x000fe40008011609 */
[----:B------:R-:W-:Y:S02]  /*16d0*/  UIADD3 UR10, UPT, UPT, -UR8, URZ, URZ ;  /* 0x000000ff080a7290 */ /* 0x000fe4000fffe1ff */
[----:B------:R-:W-:Y:S02]  /*16e0*/  @!UP0 USEL UR9, UR6, UR9, !UP2 ;  /* 0x0000000906098287 */ /* 0x000fe4000d000000 */
[----:B------:R-:W-:Y:S02]  /*16f0*/  UIMAD UR10, UR21, UR10, UR5 ;  /* 0x0000000a150a72a4 */ /* 0x000fe4000f8e0205 */
[----:B------:R-:W-:-:S02]  /*1700*/  UIADD3 UR11, UPT, UPT, -UR6, URZ, URZ ;  /* 0x000000ff060b7290 */ /* 0x000fc4000fffe1ff */
[----:B------:R-:W-:Y:S02]  /*1710*/  @!UP0 UIMAD UR10, UR10, UR7, UR9 ;  /* 0x000000070a0a82a4 */ /* 0x000fe4000f8e0209 */
[----:B------:R-:W-:Y:S02]  /*1720*/  @!UP0 UIADD3 UR8, UPT, UPT, UR8, -UR9, URZ ;  /* 0x8000000908088290 */ /* 0x000fe4000fffe0ff */
[----:B------:R-:W-:Y:S02]  /*1730*/  UIADD3 UR7, UPT, UPT, -UR5, URZ, URZ ;  /* 0x000000ff05077290 */ /* 0x000fe4000fffe1ff */
[----:B------:R-:W-:Y:S02]  /*1740*/  @!UP0 UIMAD UR5, UR8, UR21, UR6 ;  /* 0x00000015080582a4 */ /* 0x000fe4000f8e0206 */
[----:B------:R-:W-:Y:S02]  /*1750*/  UIMAD UR47, UR18, UR7, UR47 ;  /* 0x00000007122f72a4 */ /* 0x000fe4000f8e022f */
[----:B------:R-:W-:Y:S01]  /*1760*/  UIMAD UR48, UR22, UR11, UR48 ;  /* 0x0000000b163072a4 */ /* 0x000fe2000f8e0230 */
[----:B------:R-:W-:Y:S01]  /*1770*/  @!UP0 UMOV UR6, UR10 ;  /* 0x0000000a00068c82 */ /* 0x000fe20008000000 */
[----:B------:R-:W-:-:S02]  /*1780*/  UIMAD UR47, UR5, UR18, UR47 ;  /* 0x00000012052f72a4 */ /* 0x000fc4000f8e022f */
[----:B------:R-:W-:-:S12]  /*1790*/  UIMAD UR48, UR6, UR22, UR48 ;  /* 0x00000016063072a4 */ /* 0x000fd8000f8e0230 */
.L_x_19:
[----:B------:R-:W-:-:S09]  /*17a0*/  UISETP.NE.AND UP0, UPT, UR23, 0x1, UPT ;  /* 0x000000011700788c */ /* 0x000fd2000bf05270 */
[----:B------:R-:W-:Y:S05]  /*17b0*/  BRA.U UP0, `(.L_x_20) ;  /* 0x0000000100447547 */ /* 0x000fea000b800000 */
[----:B------:R-:W1:Y:S01]  /*17c0*/  LDCU.128 UR8, c[0x0][0xb10] ;  /* 0x00016200ff0877ac */ /* 0x000e620008000c00 */
[----:B------:R-:W2:Y:S01]  /*17d0*/  LDCU UR12, c[0x0][0xb0c] ;  /* 0x00016180ff0c77ac */ /* 0x000ea20008000800 */
[----:B-1----:R-:W-:Y:S02]  /*17e0*/  UIMAD.WIDE.U32 UR6, UR48, UR8, URZ ;  /* 0x00000008300672a5 */ /* 0x002fe4000f8e00ff */
[----:B--2---:R-:W-:-:S05]  /*17f0*/  UISETP.NE.AND UP0, UPT, UR12, 0x1, UPT ;  /* 0x000000010c00788c */ /* 0x004fca000bf05270 */
[----:B------:R-:W-:Y:S02]  /*1800*/  UMOV UR6, UR7 ;  /* 0x0000000700067c82 */ /* 0x000fe40008000000 */
[----:B------:R-:W-:Y:S02]  /*1810*/  USHF.R.U32.HI UR6, URZ, UR9, UR6 ;  /* 0x00000009ff067299 */ /* 0x000fe40008011606 */
[----:B------:R-:W1:Y:S01]  /*1820*/  LDCU UR7, c[0x0][0xb20] ;  /* 0x00016400ff0777ac */ /* 0x000e620008000800 */
[----:B------:R-:W-:Y:S02]  /*1830*/  UIMAD.WIDE.U32 UR8, UR47, UR11, URZ ;  /* 0x0000000b2f0872a5 */ /* 0x000fe4000f8e00ff */
[----:B------:R-:W-:Y:S02]  /*1840*/  USEL UR6, UR48, UR6, !UP0 ;  /* 0x0000000630067287 */ /* 0x000fe4000c000000 */
[----:B------:R-:W-:-:S03]  /*1850*/  UISETP.NE.AND UP0, UPT, UR10, 0x1, UPT ;  /* 0x000000010a00788c */ /* 0x000fc6000bf05270 */
[----:B------:R-:W-:Y:S02]  /*1860*/  UMOV UR5, UR9 ;  /* 0x0000000900057c82 */ /* 0x000fe40008000000 */
[----:B-1----:R-:W-:-:S04]  /*1870*/  USHF.R.U32.HI UR5, URZ, UR7, UR5 ;  /* 0x00000007ff057299 */ /* 0x002fc80008011605 */
[----:B------:R-:W-:-:S04]  /*1880*/  USEL UR5, UR47, UR5, !UP0 ;  /* 0x000000052f057287 */ /* 0x000fc8000c000000 */
[----:B------:R-:W-:Y:S02]  /*1890*/  UIADD3 UR7, UPT, UPT, UR6, -UR5, URZ ;  /* 0x8000000506077290 */ /* 0x000fe4000fffe0ff */
[----:B------:R-:W-:Y:S02]  /*18a0*/  UIADD3 UR5, UPT, UPT, -UR6, UR5, URZ ;  /* 0x0000000506057290 */ /* 0x000fe4000fffe1ff */
[----:B------:R-:W-:Y:S02]  /*18b0*/  UIMAD UR47, UR7, UR10, UR47 ;  /* 0x0000000a072f72a4 */ /* 0x000fe4000f8e022f */
[----:B------:R-:W-:-:S12]  /*18c0*/  UIMAD UR48, UR5, UR12, UR48 ;  /* 0x0000000c053072a4 */ /* 0x000fd8000f8e0230 */
.L_x_20:
[----:B------:R-:W-:Y:S02]  /*18d0*/  UISETP.EQ.U32.AND UP0, UPT, UR24, 0x1, UPT ;  /* 0x000000011800788c */ /* 0x000fe4000bf02070 */
[----:B------:R-:W-:-:S07]  /*18e0*/  UISETP.NE.AND UP2, UPT, UR20, 0x2, UPT ;  /* 0x000000021400788c */ /* 0x000fce000bf45270 */
[----:B------:R-:W-:Y:S05]  /*18f0*/  BRA.U !UP0, `(.L_x_21) ;  /* 0x00000001080c7547 */ /* 0x000fea000b800000 */
[----:B------:R-:W-:Y:S01]  /*1900*/  UCGABAR_WAIT ;  /* 0x0000000000007dc7 */ /* 0x000fe20008000000 */
[----:B------:R-:W-:Y:S01]  /*1910*/  CCTL.IVALL ;  /* 0x00000000ff00798f */ /* 0x000fe20002000000 */
[----:B------:R-:W-:Y:S05]  /*1920*/  BRA `(.L_x_22) ;  /* 0x0000000000047947 */ /* 0x000fea0003800000 */
.L_x_21:
[----:B------:R-:W-:Y:S06]  /*1930*/  BAR.SYNC.DEFER_BLOCKING 0x0 ;  /* 0x0000000000007b1d */ /* 0x000fec0000010000 */
.L_x_22:
[----:B------:R-:W-:Y:S05]  /*1940*/  BRA.U UP2, `(.L_x_23) ;  /* 0x0000002102647547 */ /* 0x000fea000b800000 */
[----:B------:R-:W1:Y:S01]  /*1950*/  LDCU UR7, c[0x0][0x38c] ;  /* 0x00007180ff0777ac */ /* 0x000e620008000800 */
[----:B------:R-:W-:Y:S01]  /*1960*/  PLOP3.LUT P1, PT, PT, PT, UP3, 0x80, 0x8 ;  /* 0x000000000008781c */ /* 0x000fe20003f2f038 */
[----:B------:R-:W-:Y:S01]  /*1970*/  IMAD.MOV.U32 R12, RZ, RZ, 0x1 ;  /* 0x00000001ff0c7424 */ /* 0x000fe200078e00ff */
[----:B------:R-:W-:Y:S01]  /*1980*/  ISETP.EQ.OR P2, PT, R0, RZ, P3 ;  /* 0x000000ff0000720c */ /* 0x000fe20001f42670 */
[----:B------:R-:W-:Y:S01]  /*1990*/  UISETP.NE.AND UP0, UPT, UR20, URZ, UPT ;  /* 0x000000ff1400728c */ /* 0x000fe2000bf05270 */
[----:B------:R-:W-:Y:S01]  /*19a0*/  PLOP3.LUT P1, PT, P1, PT, PT, 0x8, 0x80 ;  /* 0x000000000080781c */ /* 0x000fe20000f2e170 */
[----:B------:R-:W-:Y:S01]  /*19b0*/  USEL UR26, URZ, 0x1, UP4 ;  /* 0x00000001ff1a7887 */ /* 0x000fe2000a000000 */
[----:B------:R-:W-:Y:S01]  /*19c0*/  CS2R R10, SRZ ;  /* 0x00000000000a7805 */ /* 0x000fe2000001ff00 */
[----:B------:R-:W-:Y:S01]  /*19d0*/  UMOV UR15, 0x400 ;  /* 0x00000400000f7882 */ /* 0x000fe20000000000 */
[----:B------:R-:W-:Y:S01]  /*19e0*/  IMAD.MOV.U32 R9, RZ, RZ, RZ ;  /* 0x000000ffff097224 */ /* 0x000fe200078e00ff */
[----:B------:R-:W-:Y:S01]  /*19f0*/  USEL UR26, UR26, 0x2, UP0 ;  /* 0x000000021a1a7887 */ /* 0x000fe20008000000 */
[----:B------:R-:W-:Y:S01]  /*1a00*/  IMAD.MOV.U32 R8, RZ, RZ, 0x1 ;  /* 0x00000001ff087424 */ /* 0x000fe200078e00ff */
[----:B------:R-:W-:Y:S01]  /*1a10*/  ULEA UR15, UR44, UR15, 0x18 ;  /* 0x0000000f2c0f7291 */ /* 0x000fe2000f8ec0ff */
[----:B------:R-:W2:Y:S01]  /*1a20*/  LDCU UR40, c[0x0][0x370] ;  /* 0x00006e00ff2877ac */ /* 0x000ea20008000800 */
[----:B-1----:R-:W-:Y:S01]  /*1a30*/  UIADD3 UR6, UPT, UPT, UR7, 0x1f, URZ ;  /* 0x0000001f07067890 */ /* 0x002fe2000fffe0ff */
[----:B------:R-:W1:Y:S03]  /*1a40*/  LDCU.64 UR28, c[0x0][0x348] ;  /* 0x00006900ff1c77ac */ /* 0x000e660008000a00 */
[----:B------:R-:W-:-:S02]  /*1a50*/  USHF.R.S32.HI UR5, URZ, 0x1f, UR6 ;  /* 0x0000001fff057899 */ /* 0x000fc40008011406 */
[----:B------:R-:W-:Y:S02]  /*1a60*/  USHF.R.U32.HI UR46, URZ, 0x5, UR4 ;  /* 0x00000005ff2e7899 */ /* 0x000fe40008011604 */
[----:B------:R-:W-:Y:S02]  /*1a70*/  ULEA.HI UR5, UR5, UR6, URZ, 0x5 ;  /* 0x0000000605057291 */ /* 0x000fe4000f8f28ff */
[----:B------:R-:W-:Y:S02]  /*1a80*/  UIADD3 UR6, UPT, UPT, UR7, -0x1, URZ ;  /* 0xffffffff07067890 */ /* 0x000fe4000fffe0ff */
[----:B------:R-:W-:Y:S02]  /*1a90*/  USHF.R.S32.HI UR43, URZ, 0x5, UR5 ;  /* 0x00000005ff2b7899 */ /* 0x000fe40008011405 */
[----:B------:R-:W-:Y:S02]  /*1aa0*/  UISETP.GE.U32.AND UP1, UPT, UR6, -0x3f, UPT ;  /* 0xffffffc10600788c */ /* 0x000fe4000bf26070 */
[----:B------:R-:W-:-:S02]  /*1ab0*/  UISETP.LT.U32.AND UP0, UPT, UR43, 0x1e, UPT ;  /* 0x0000001e2b00788c */ /* 0x000fc4000bf01070 */
[----:B------:R-:W-:Y:S02]  /*1ac0*/  UIADD3 UR5, UPT, UPT, UR15, 0x600, URZ ;  /* 0x000006000f057890 */ /* 0x000fe4000fffe0ff */
[----:B------:R-:W-:Y:S02]  /*1ad0*/  USEL UR41, UR43, 0x1e, UP0 ;  /* 0x0000001e2b297887 */ /* 0x000fe40008000000 */
[----:B------:R-:W-:Y:S02]  /*1ae0*/  @UP6 UIADD3 UR5, UPT, UPT, UR15, URZ, URZ ;  /* 0x000000ff0f056290 */ /* 0x000fe4000fffe0ff */
[----:B------:R-:W-:Y:S02]  /*1af0*/  UIADD3 UR21, UPT, UPT, UR41, -0x1, URZ ;  /* 0xffffffff29157890 */ /* 0x000fe4000fffe0ff */
[----:B------:R-:W-:Y:S02]  /*1b00*/  @UP1 UIADD3 UR21, UPT, UPT, UR41, URZ, URZ ;  /* 0x000000ff29151290 */ /* 0x000fe4000fffe0ff */
[----:B------:R-:W-:Y:S01]  /*1b10*/  UIADD3 UR49, UPT, UPT, UR7, 0x3e, URZ ;  /* 0x0000003e07317890 */ /* 0x000fe2000fffe0ff */
[----:B------:R-:W3:Y:S01]  /*1b20*/  LDCU UR39, c[0x0][0x374] ;  /* 0x00006e80ff2777ac */ /* 0x000ee20008000800 */
[----:B------:R-:W-:-:S02]  /*1b30*/  UIADD3 UR5, UPT, UPT, UR5, 0x21400, URZ ;  /* 0x0002140005057890 */ /* 0x000fc4000fffe0ff */
[----:B------:R-:W-:Y:S02]  /*1b40*/  UIADD3 UR45, UPT, UPT, UR43, -UR41, URZ ;  /* 0x800000292b2d7290 */ /* 0x000fe4000fffe0ff */
[----:B------:R-:W-:Y:S01]  /*1b50*/  UIADD3 UR21, UPT, UPT, UR21, 0x1, URZ ;  /* 0x0000000115157890 */ /* 0x000fe2000fffe0ff */
[----:B-12---:R-:W-:-:S11]  /*1b60*/  UMOV UR13, URZ ;  /* 0x000000ff000d7c82 */ /* 0x006fd60008000000 */
.L_x_43:
[----:B------:R-:W-:-:S09]  /*1b70*/  UISETP.NE.AND UP0, UPT, UR44, URZ, UPT ;  /* 0x000000ff2c00728c */ /* 0x000fd2000bf05270 */
[----:B------:R-:W-:Y:S05]  /*1b80*/  BRA.U UP0, `(.L_x_24) ;  /* 0x0000000100287547 */ /* 0x000fea000b800000 */
[----:B------:R-:W-:Y:S02]  /*1b90*/  LEA R0, R9, UR15, 0x3 ;  /* 0x0000000f09007c11 */ /* 0x000fe4000f8e18ff */
[----:B------:R-:W-:-:S04]  /*1ba0*/  SHF.L.U32 R2, R8, 0x1f, RZ ;  /* 0x0000001f08027819 */ /* 0x000fc800000006ff */
[----:B------:R-:W1:Y:S02]  /*1bb0*/  SYNCS.PHASECHK.TRANS64.TRYWAIT P0, [R0+URZ+0x280], R2 ;  /* 0x00028002000075a7 */ /* 0x000e6400080011ff */
[----:B-1----:R-:W-:Y:S05]  /*1bc0*/  @!P0 BRA `(.L_x_25) ;  /* 0x0000006000b48947 */ /* 0x002fea0003800000 */
.L_x_138:
[----:B------:R-:W-:Y:S01]  /*1bd0*/  VIADD R9, R9, 0x1 ;  /* 0x0000000109097836 */ /* 0x000fe20000000000 */
[----:B------:R1:W-:Y:S04]  /*1be0*/  SYNCS.ARRIVE.TRANS64.A1T0 RZ, [R0+URZ+0x270], RZ ;  /* 0x000270ff00ff79a7 */ /* 0x0003e800081000ff */
[----:B------:R-:W-:-:S04]  /*1bf0*/  ISETP.NE.AND P0, PT, R9, 0x2, PT ;  /* 0x000000020900780c */ /* 0x000fc80003f05270 */
[----:B------:R-:W-:Y:S02]  /*1c00*/  SEL R9, R9, RZ, P0 ;  /* 0x000000ff09097207 */ /* 0x000fe40000000000 */
[----:B-1----:R-:W-:-:S04]  /*1c10*/  SEL R0, RZ, 0x1, P0 ;  /* 0x00000001ff007807 */ /* 0x002fc80000000000 */
[----:B------:R-:W-:-:S07]  /*1c20*/  LOP3.LUT R8, R8, R0, RZ, 0x3c, !PT ;  /* 0x0000000008087212 */ /* 0x000fce00078e3cff */
.L_x_24:
[----:B------:R-:W-:Y:S01]  /*1c30*/  ULEA UR6, UR13, UR15, 0x3 ;  /* 0x0000000f0d067291 */ /* 0x000fe2000f8e18ff */
[----:B------:R-:W-:Y:S01]  /*1c40*/  SHF.L.U32 R0, R12, 0x1f, RZ ;  /* 0x0000001f0c007819 */ /* 0x000fe200000006ff */
[----:B------:R-:W-:Y:S02]  /*1c50*/  UISETP.GE.U32.AND UP0, UPT, UR49, 0x3f, UPT ;  /* 0x0000003f3100788c */ /* 0x000fe4000bf06070 */
[----:B------:R-:W-:Y:S02]  /*1c60*/  USHF.L.U32 UR35, UR48, 0x6, URZ ;  /* 0x0000000630237899 */ /* 0x000fe400080006ff */
[----:B------:R-:W-:Y:S01]  /*1c70*/  UIMAD UR19, UR47, 0x30, UR46 ;  /* 0x000000302f1378a4 */ /* 0x000fe2000f8e022e */
[----:B------:R-:W-:Y:S02]  /*1c80*/  UMOV UR14, URZ ;  /* 0x000000ff000e7c82 */ /* 0x000fe40008000000 */
[----:B------:R1:W2:Y:S02]  /*1c90*/  SYNCS.PHASECHK.TRANS64.TRYWAIT P0, [UR6+0xf0], R0 ;  /* 0x0000f000ff0075a7 */ /* 0x0002a40008001106 */
[----:B------:R-:W-:Y:S07]  /*1ca0*/  BRA.U !UP0, `(.L_x_26) ;  /* 0x0000000108c07547 */ /* 0x000fee000b800000 */
[----:B------:R-:W-:Y:S01]  /*1cb0*/  UMOV UR8, URZ ;  /* 0x000000ff00087c82 */ /* 0x000fe20008000000 */
[----:B------:R-:W-:-:S05]  /*1cc0*/  UMOV UR7, UR13 ;  /* 0x0000000d00077c82 */ /* 0x000fca0008000000 */
.L_x_32:
[----:B--2---:R-:W-:Y:S01]  /*1cd0*/  @!P3 MOV R2, 0x1c00 ;  /* 0x00001c000002b802 */ /* 0x004fe20000000f00 */
[----:B----4-:R-:W-:Y:S01]  /*1ce0*/  ULEA UR33, UR7, UR15, 0x3 ;  /* 0x0000000f07217291 */ /* 0x010fe2000f8e18ff */
[----:B-12---:R-:W-:Y:S11]  /*1cf0*/  @P0 BRA `(.L_x_27) ;  /* 0x00000000000c0947 */ /* 0x006ff60003800000 */
[----:B------:R-:W-:Y:S04]  /*1d00*/  SHF.L.U32 R3, R12, 0x1f, RZ ;  /* 0x0000001f0c037819 */ /* 0x000fe800000006ff */
[----:B------:R-:W2:Y:S02]  /*1d10*/  SYNCS.PHASECHK.TRANS64.TRYWAIT P0, [UR33+0xf0], R3 ;  /* 0x0000f003ff0075a7 */ /* 0x000ea40008001121 */
[----:B--2---:R-:W-:Y:S05]  /*1d20*/  @!P0 BRA `(.L_x_28) ;  /* 0x0000006000708947 */ /* 0x004fea0003800000 */
.L_x_27:
[----:B------:R2:W-:Y:S01]  /*1d30*/  @!P3 SYNCS.ARRIVE.TRANS64 RZ, [UR33], R2 ;  /* 0x00000002ffffb9a7 */ /* 0x0005e20008000021 */
[----:B------:R-:W-:Y:S04]  /*1d40*/  ULOP3.LUT UR6, UR26, 0x2, URZ, 0xfc, !UPT ;  /* 0x000000021a067892 */ /* 0x000fe8000f8efcff */
[----:B------:R-:W-:Y:S09]  /*1d50*/  UISETP.NE.AND UP0, UPT, UR6, 0x2, UPT ;  /* 0x000000020600788c */ /* 0x000ff2000bf05270 */
[----:B------:R-:W-:Y:S05]  /*1d60*/  BRA.U UP0, `(.L_x_29) ;  /* 0x0000000100047547 */ /* 0x000fea000b800000 */
[----:B---3--:R-:W-:Y:S05]  /*1d70*/  BPT.TRAP 0x1 ;  /* 0x000000040000795c */ /* 0x008fea0000300000 */
.L_x_29:
[----:B------:R-:W-:Y:S04]  /*1d80*/  BSSY.RECONVERGENT B0, `(.L_x_30) ;  /* 0x0000003000007945 */ /* 0x000fe80003800200 */
[----:B------:R-:W-:Y:S05]  /*1d90*/  @P2 BRA `(.L_x_31) ;  /* 0x0000000000042947 */ /* 0x000fea0003800000 */
[----:B---3--:R-:W-:Y:S05]  /*1da0*/  BPT.TRAP 0x1 ;  /* 0x000000040000795c */ /* 0x008fea0000300000 */
.L_x_31:
[----:B---3--:R-:W-:Y:S05]  /*1db0*/  BSYNC.RECONVERGENT B0 ;  /* 0x0000000000007941 */ /* 0x008fea0003800200 */
.L_x_30:
[----:B------:R-:W-:Y:S02]  /*1dc0*/  UIADD3 UR6, UPT, UPT, UR7, 0x1, URZ ;  /* 0x0000000107067890 */ /* 0x000fe4000fffe0ff */
[----:B------:R-:W-:Y:S02]  /*1dd0*/  UIADD3 UR22, UP1, UPT, UR28, 0x80, URZ ;  /* 0x000000801c167890 */ /* 0x000fe4000ff3e0ff */
[----:B------:R-:W-:Y:S02]  /*1de0*/  UISETP.NE.AND UP0, UPT, UR6, 0x1e, UPT ;  /* 0x0000001e0600788c */ /* 0x000fe4000bf05270 */
[----:B------:R-:W-:Y:S02]  /*1df0*/  ULEA UR32, UR7, UR15, 0xc ;  /* 0x0000000f07207291 */ /* 0x000fe4000f8e60ff */
[----:B------:R-:W-:Y:S02]  /*1e00*/  USEL UR9, URZ, 0x1, UP0 ;  /* 0x00000001ff097887 */ /* 0x000fe40008000000 */
[----:B------:R-:W-:Y:S02]  /*1e10*/  USEL UR13, UR6, URZ, UP0 ;  /* 0x000000ff060d7287 */ /* 0x000fe40008000000 */
[----:B------:R-:W-:Y:S02]  /*1e20*/  USHF.L.U32 UR34, UR8, 0x5, URZ ;  /* 0x0000000508227899 */ /* 0x000fe400080006ff */
[----:B------:R-:W-:Y:S01]  /*1e30*/  ULEA UR6, UR13, UR15, 0x3 ;  /* 0x0000000f0d067291 */ /* 0x000fe2000f8e18ff */
[----:B------:R-:W-:Y:S01]  /*1e40*/  LOP3.LUT R12, R12, UR9, RZ, 0x3c, !PT ;  /* 0x000000090c0c7c12 */ /* 0x000fe2000f8e3cff */
[----:B------:R-:W-:Y:S02]  /*1e50*/  UIADD3.X UR23, UPT, UPT, URZ, UR29, URZ, UP1, !UPT ;  /* 0x0000001dff177290 */ /* 0x000fe40008ffe4ff */
[----:B------:R-:W-:Y:S01]  /*1e60*/  UIADD3 UR32, UPT, UPT, UR32, 0x3400, URZ ;  /* 0x0000340020207890 */ /* 0x000fe2000fffe0ff */
[----:B-1----:R-:W-:Y:S01]  /*1e70*/  SHF.L.U32 R0, R12, 0x1f, RZ ;  /* 0x0000001f0c007819 */ /* 0x002fe200000006ff */
[----:B------:R-:W-:Y:S02]  /*1e80*/  UIADD3 UR10, UP0, UPT, UR28, 0x180, URZ ;  /* 0x000001801c0a7890 */ /* 0x000fe4000ff1e0ff */
[----:B------:R-:W-:Y:S01]  /*1e90*/  UIADD3 UR8, UPT, UPT, UR8, 0x1, URZ ;  /* 0x0000000108087890 */ /* 0x000fe2000fffe0ff */
[----:B------:R4:W1:Y:S01]  /*1ea0*/  SYNCS.PHASECHK.TRANS64.TRYWAIT P0, [UR6+0xf0], R0 ;  /* 0x0000f000ff0075a7 */ /* 0x0008620008001106 */
[----:B------:R-:W-:Y:S02]  /*1eb0*/  UIMAD UR6, UR7, 0x600, UR4 ;  /* 0x00000600070678a4 */ /* 0x000fe4000f8e0204 */
[----:B------:R-:W-:Y:S02]  /*1ec0*/  UIADD3.X UR11, UPT, UPT, URZ, UR29, URZ, UP0, !UPT ;  /* 0x0000001dff0b7290 */ /* 0x000fe400087fe4ff */
[----:B------:R-:W-:Y:S01]  /*1ed0*/  ULEA UR6, UR6, UR15, 0x1 ;  /* 0x0000000f06067291 */ /* 0x000fe2000f8e08ff */
[----:B------:R-:W-:Y:S01]  /*1ee0*/  UMOV UR24, 0x0 ;  /* 0x0000000000187882 */ /* 0x000fe20000000000 */
[----:B------:R-:W-:Y:S02]  /*1ef0*/  UMOV UR25, 0x10000000 ;  /* 0x1000000000197882 */ /* 0x000fe40000000000 */
[----:B------:R-:W-:Y:S01]  /*1f00*/  UIADD3 UR16, UPT, UPT, UR6, 0x21400, URZ ;  /* 0x0002140006107890 */ /* 0x000fe2000fffe0ff */
[----:B------:R4:W-:Y:S01]  /*1f10*/  UTMALDG.3D [UR32], [UR22], desc[UR24] ;  /* 0x00001820160075b4 */ /* 0x0009e20008011000 */
[----:B------:R-:W-:Y:S01]  /*1f20*/  UISETP.NE.AND UP0, UPT, UR8, UR21, UPT ;  /* 0x000000150800728c */ /* 0x000fe2000bf05270 */
[----:B------:R-:W-:Y:S01]  /*1f30*/  UMOV UR6, 0x30000 ;  /* 0x0003000000067882 */ /* 0x000fe20000000000 */
[----:B------:R-:W-:Y:S01]  /*1f40*/  UMOV UR20, UR36 ;  /* 0x0000002400147c82 */ /* 0x000fe20008000000 */
[----:B------:R-:W-:Y:S01]  /*1f50*/  UMOV UR17, UR33 ;  /* 0x0000002100117c82 */ /* 0x000fe20008000000 */
[----:B------:R-:W-:Y:S01]  /*1f60*/  UMOV UR18, UR34 ;  /* 0x0000002200127c82 */ /* 0x000fe20008000000 */
[----:B------:R-:W-:Y:S02]  /*1f70*/  UMOV UR14, UR21 ;  /* 0x00000015000e7c82 */ /* 0x000fe40008000000 */
[----:B------:R4:W-:Y:S01]  /*1f80*/  UTMALDG.3D.MULTICAST [UR16], [UR10], UR6, desc[UR24] ;  /* 0x000018100a0073b4 */ /* 0x0009e20008011806 */
[----:B------:R-:W-:Y:S01]  /*1f90*/  UMOV UR7, UR13 ;  /* 0x0000000d00077c82 */ /* 0x000fe20008000000 */
[----:B------:R-:W-:Y:S05]  /*1fa0*/  BRA.U UP0, `(.L_x_32) ;  /* 0xfffffffd00487547 */ /* 0x000fea000b83ffff */
.L_x_26:
[----:B----4-:R-:W-:Y:S01]  /*1fb0*/  ULEA UR6, UR13, UR15, 0x3 ;  /* 0x0000000f0d067291 */ /* 0x010fe2000f8e18ff */
[----:B-1----:R-:W-:Y:S01]  /*1fc0*/  SHF.L.U32 R0, R12, 0x1f, RZ ;  /* 0x0000001f0c007819 */ /* 0x002fe200000006ff */
[----:B------:R-:W-:Y:S01]  /*1fd0*/  @!P1 SYNCS.ARRIVE.TRANS64.A1T0 RZ, [UR15+0x208], RZ ;  /* 0x000208ffffff99a7 */ /* 0x000fe2000810000f */
[----:B------:R-:W-:-:S06]  /*1fe0*/  UISETP.GT.AND UP0, UPT, UR43, UR41, UPT ;  /* 0x000000292b00728c */ /* 0x000fcc000bf04270 */
[----:B--2---:R1:W2:Y:S03]  /*1ff0*/  SYNCS.PHASECHK.TRANS64.TRYWAIT P0, [UR6+0xf0], R0 ;  /* 0x0000f000ff0075a7 */ /* 0x0042a60008001106 */
[----:B------:R-:W-:Y:S05]  /*2000*/  BRA.U !UP0, `(.L_x_33) ;  /* 0x0000000108bc7547 */ /* 0x000fea000b800000 */
[----:B------:R-:W-:Y:S01]  /*2010*/  UIADD3 UR27, UPT, UPT, UR45, UR14, URZ ;  /* 0x0000000e2d1b7290 */ /* 0x000fe2000fffe0ff */
[----:B------:R-:W-:-:S11]  /*2020*/  UMOV UR6, UR13 ;  /* 0x0000000d00067c82 */ /* 0x000fd60008000000 */
.L_x_39:
[----:B--2---:R-:W-:Y:S01]  /*2030*/  @!P3 MOV R2, 0x1c00 ;  /* 0x00001c000002b802 */ /* 0x004fe20000000f00 */
[----:B----4-:R-:W-:Y:S01]  /*2040*/  ULEA UR9, UR6, UR15, 0x3 ;  /* 0x0000000f06097291 */ /* 0x010fe2000f8e18ff */
[----:B-12---:R-:W-:Y:S11]  /*2050*/  @P0 BRA `(.L_x_34) ;  /* 0x00000000000c0947 */ /* 0x006ff60003800000 */
[----:B------:R-:W-:Y:S04]  /*2060*/  SHF.L.U32 R3, R12, 0x1f, RZ ;  /* 0x0000001f0c037819 */ /* 0x000fe800000006ff */
[----:B------:R-:W2:Y:S02]  /*2070*/  SYNCS.PHASECHK.TRANS64.TRYWAIT P0, [UR9+0xf0], R3 ;  /* 0x0000f003ff0075a7 */ /* 0x000ea40008001109 */
[----:B--2---:R-:W-:Y:S05]  /*2080*/  @!P0 BRA `(.L_x_35) ;  /* 0x0000005c00b08947 */ /* 0x004fea0003800000 */
.L_x_34:
[----:B------:R2:W-:Y:S01]  /*2090*/  @!P3 SYNCS.ARRIVE.TRANS64 RZ, [UR9], R2 ;  /* 0x00000002ffffb9a7 */ /* 0x0005e20008000009 */
[----:B------:R-:W-:Y:S04]  /*20a0*/  ULOP3.LUT UR7, UR26, 0x2, URZ, 0xfc, !UPT ;  /* 0x000000021a077892 */ /* 0x000fe8000f8efcff */
[----:B------:R-:W-:Y:S09]  /*20b0*/  UISETP.NE.AND UP0, UPT, UR7, 0x2, UPT ;  /* 0x000000020700788c */ /* 0x000ff2000bf05270 */
[----:B------:R-:W-:Y:S05]  /*20c0*/  BRA.U UP0, `(.L_x_36) ;  /* 0x0000000100047547 */ /* 0x000fea000b800000 */
[----:B---3--:R-:W-:Y:S05]  /*20d0*/  BPT.TRAP 0x1 ;  /* 0x000000040000795c */ /* 0x008fea0000300000 */
.L_x_36:
[----:B------:R-:W-:Y:S04]  /*20e0*/  BSSY.RECONVERGENT B0, `(.L_x_37) ;  /* 0x0000003000007945 */ /* 0x000fe80003800200 */
[----:B------:R-:W-:Y:S05]  /*20f0*/  @P2 BRA `(.L_x_38) ;  /* 0x0000000000042947 */ /* 0x000fea0003800000 */
[----:B---3--:R-:W-:Y:S05]  /*2100*/  BPT.TRAP 0x1 ;  /* 0x000000040000795c */ /* 0x008fea0000300000 */
.L_x_38:
[----:B---3--:R-:W-:Y:S05]  /*2110*/  BSYNC.RECONVERGENT B0 ;  /* 0x0000000000007941 */ /* 0x008fea0003800200 */
.L_x_37:
[----:B------:R-:W-:Y:S02]  /*2120*/  UIADD3 UR7, UPT, UPT, UR6, 0x1, URZ ;  /* 0x0000000106077890 */ /* 0x000fe4000fffe0ff */
[----:B------:R-:W-:Y:S02]  /*2130*/  UIADD3 UR22, UP1, UPT, UR28, 0x80, URZ ;  /* 0x000000801c167890 */ /* 0x000fe4000ff3e0ff */
[----:B------:R-:W-:Y:S02]  /*2140*/  UISETP.NE.AND UP0, UPT, UR7, 0x1e, UPT ;  /* 0x0000001e0700788c */ /* 0x000fe4000bf05270 */
[----:B------:R-:W-:Y:S02]  /*2150*/  USHF.L.U32 UR10, UR14, 0x5, URZ ;  /* 0x000000050e0a7899 */ /* 0x000fe400080006ff */
[----:B------:R-:W-:Y:S02]  /*2160*/  USEL UR8, URZ, 0x1, UP0 ;  /* 0x00000001ff087887 */ /* 0x000fe40008000000 */
[----:B------:R-:W-:Y:S02]  /*2170*/  USEL UR13, UR7, URZ, UP0 ;  /* 0x000000ff070d7287 */ /* 0x000fe40008000000 */
[----:B------:R-:W-:Y:S02]  /*2180*/  UIADD3.X UR23, UPT, UPT, URZ, UR29, URZ, UP1, !UPT ;  /* 0x0000001dff177290 */ /* 0x000fe40008ffe4ff */
[----:B------:R-:W-:Y:S01]  /*2190*/  ULEA UR7, UR13, UR15, 0x3 ;  /* 0x0000000f0d077291 */ /* 0x000fe2000f8e18ff */
[----:B------:R-:W-:Y:S01]  /*21a0*/  LOP3.LUT R12, R12, UR8, RZ, 0x3c, !PT ;  /* 0x000000080c0c7c12 */ /* 0x000fe2000f8e3cff */
[----:B------:R-:W-:Y:S02]  /*21b0*/  ULEA UR8, UR6, UR15, 0xc ;  /* 0x0000000f06087291 */ /* 0x000fe4000f8e60ff */
[----:B------:R-:W-:Y:S01]  /*21c0*/  UIADD3 UR24, UP0, UPT, UR28, 0x180, URZ ;  /* 0x000001801c187890 */ /* 0x000fe2000ff1e0ff */
[----:B-1----:R-:W-:Y:S01]  /*21d0*/  SHF.L.U32 R0, R12, 0x1f, RZ ;  /* 0x0000001f0c007819 */ /* 0x002fe200000006ff */
[----:B------:R-:W-:Y:S02]  /*21e0*/  UIADD3 UR8, UPT, UPT, UR8, 0x3400, URZ ;  /* 0x0000340008087890 */ /* 0x000fe4000fffe0ff */
[----:B------:R-:W-:Y:S01]  /*21f0*/  UIMAD UR16, UR6, 0xc00, UR5 ;  /* 0x00000c00061078a4 */ /* 0x000fe2000f8e0205 */
[----:B------:R4:W1:Y:S01]  /*2200*/  SYNCS.PHASECHK.TRANS64.TRYWAIT P0, [UR7+0xf0], R0 ;  /* 0x0000f000ff0075a7 */ /* 0x0008620008001107 */
[----:B------:R-:W-:Y:S01]  /*2210*/  UMOV UR30, 0x0 ;  /* 0x00000000001e7882 */ /* 0x000fe20000000000 */
[----:B------:R-:W-:Y:S01]  /*2220*/  UMOV UR31, 0x10000000 ;  /* 0x10000000001f7882 */ /* 0x000fe20000000000 */
[----:B------:R-:W-:Y:S01]  /*2230*/  UMOV UR11, UR35 ;  /* 0x00000023000b7c82 */ /* 0x000fe20008000000 */
[----:B------:R-:W-:Y:S01]  /*2240*/  UMOV UR12, UR36 ;  /* 0x00000024000c7c82 */ /* 0x000fe20008000000 */
[----:B------:R-:W-:Y:S01]  /*2250*/  UIADD3.X UR25, UPT, UPT, URZ, UR29, URZ, UP0, !UPT ;  /* 0x0000001dff197290 */ /* 0x000fe200087fe4ff */
[----:B------:R4:W-:Y:S01]  /*2260*/  UTMALDG.3D [UR8], [UR22], desc[UR30] ;  /* 0x00001e08160075b4 */ /* 0x0009e20008011000 */
[----:B------:R-:W-:Y:S01]  /*2270*/  UIADD3 UR14, UPT, UPT, UR14, 0x1, URZ ;  /* 0x000000010e0e7890 */ /* 0x000fe2000fffe0ff */
[----:B------:R-:W-:Y:S01]  /*2280*/  UMOV UR7, 0x30000 ;  /* 0x0003000000077882 */ /* 0x000fe20000000000 */
[----:B------:R-:W-:Y:S01]  /*2290*/  UMOV UR20, UR36 ;  /* 0x0000002400147c82 */ /* 0x000fe20008000000 */
[----:B------:R-:W-:Y:S01]  /*22a0*/  UMOV UR17, UR9 ;  /* 0x0000000900117c82 */ /* 0x000fe20008000000 */
[----:B------:R-:W-:Y:S01]  /*22b0*/  UMOV UR18, UR10 ;  /* 0x0000000a00127c82 */ /* 0x000fe20008000000 */
[----:B------:R-:W-:Y:S02]  /*22c0*/  UISETP.NE.AND UP0, UPT, UR14, UR27, UPT ;  /* 0x0000001b0e00728c */ /* 0x000fe4000bf05270 */
[----:B------:R4:W-:Y:S01]  /*22d0*/  UTMALDG.3D.MULTICAST [UR16], [UR24], UR7, desc[UR30] ;  /* 0x00001e10180073b4 */ /* 0x0009e20008011807 */
[----:B------:R-:W-:Y:S06]  /*22e0*/  UMOV UR6, UR13 ;  /* 0x0000000d00067c82 */ /* 0x000fec0008000000 */
[----:B------:R-:W-:Y:S05]  /*22f0*/  BRA.U UP0, `(.L_x_39) ;  /* 0xfffffffd004c7547 */ /* 0x000fea000b83ffff */
.L_x_33:
[C---:B------:R-:W-:Y:S01]  /*2300*/  LEA R3, R11.reuse, UR15, 0x3 ;  /* 0x0000000f0b037c11 */ /* 0x040fe2000f8e18ff */
[----:B------:R-:W-:Y:S01]  /*2310*/  NOP ;  /* 0x0000000000007918 */ /* 0x000fe20000000000 */
[----:B-1--4-:R-:W-:Y:S02]  /*2320*/  SHF.L.U32 R0, R10, 0x1f, RZ ;  /* 0x0000001f0a007819 */ /* 0x012fe400000006ff */
[----:B------:R-:W-:Y:S02]  /*2330*/  LEA R4, R11, UR15, 0x4 ;  /* 0x0000000f0b047c11 */ /* 0x000fe4000f8e20ff */
[----:B--2---:R-:W1:Y:S02]  /*2340*/  SYNCS.PHASECHK.TRANS64.TRYWAIT P0, [R3+URZ+0x210], R0 ;  /* 0x00021000030075a7 */ /* 0x004e6400080011ff */
[----:B-1----:R-:W-:Y:S05]  /*2350*/  @!P0 BRA `(.L_x_40) ;  /* 0x0000005c00148947 */ /* 0x002fea0003800000 */
.L_x_141:
[----:B------:R-:W2:Y:S01]  /*2360*/  LDS.128 R4, [R4+0x2a0] ;  /* 0x0002a00004047984 */ /* 0x000ea20000000c00 */
[----:B------:R-:W-:Y:S01]  /*2370*/  UISETP.GE.AND UP0, UPT, UR42, 0x1, UPT ;  /* 0x000000012a00788c */ /* 0x000fe2000bf06270 */
[----:B------:R-:W-:Y:S01]  /*2380*/  @!PT LDS RZ, [RZ] ;  /* 0x00000000fffff984 */ /* 0x000fe20000000800 */
[----:B------:R-:W-:Y:S01]  /*2390*/  @!PT LDS RZ, [RZ] ;  /* 0x00000000fffff984 */ /* 0x000fe20000000800 */
[----:B------:R-:W-:Y:S01]  /*23a0*/  @!PT LDS RZ, [RZ] ;  /* 0x00000000fffff984 */ /* 0x000fe20000000800 */
[----:B------:R-:W-:Y:S01]  /*23b0*/  @!PT LDS RZ, [RZ] ;  /* 0x00000000fffff984 */ /* 0x000fe20000000800 */
[----:B------:R4:W-:Y:S06]  /*23c0*/  MEMBAR.ALL.CTA ;  /* 0x0000000000007992 */ /* 0x0009ec0000008000 */
[----:B----4-:R-:W4:Y:S01]  /*23d0*/  FENCE.VIEW.ASYNC.S ;  /* 0x00000000000073c6 */ /* 0x010f220000000000 */
[----:B--2---:R-:W-:-:S13]  /*23e0*/  LOP3.LUT P0, RZ, R6, 0x1, RZ, 0xc0, !PT ;  /* 0x0000000106ff7812 */ /* 0x004fda000780c0ff */
[----:B----4-:R-:W-:Y:S01]  /*23f0*/  VOTEU.ANY UP1, P0 ;  /* 0x0000000000ff7886 */ /* 0x010fe20000020100 */
[----:B------:R-:W-:-:S13]  /*2400*/  PLOP3.LUT P0, PT, PT, PT, UP1, 0x80, 0x8 ;  /* 0x000000000008781c */ /* 0x000fda0003f0f018 */
[----:B-1----:R-:W-:Y:S02]  /*2410*/  @P0 LOP3.LUT R0, R5, 0xffff, RZ, 0xc0, !PT ;  /* 0x0000ffff05000812 */ /* 0x002fe400078ec0ff */
[----:B------:R-:W-:Y:S02]  /*2420*/  @P0 MOV R2, R4 ;  /* 0x0000000400020202 */ /* 0x000fe40000000f00 */
[----:B------:R-:W-:Y:S01]  /*2430*/  @P0 R2UR UR7, R0 ;  /* 0x00000000000702ca */ /* 0x000fe200000e0000 */
[----:B------:R-:W-:Y:S01]  /*2440*/  VIADD R0, R3, 0x220 ;  /* 0x0000022003007836 */ /* 0x000fe20000000000 */
[----:B------:R-:W-:Y:S02]  /*2450*/  @P0 SHF.R.U32.HI R4, RZ, 0x10, R5 ;  /* 0x00000010ff040819 */ /* 0x000fe40000011605 */
[----:B------:R-:W-:Y:S02]  /*2460*/  @P0 R2UR UR8, R2 ;  /* 0x00000000020802ca */ /* 0x000fe400000e0000 */
[----:B------:R-:W-:-:S02]  /*2470*/  PRMT R0, RZ, 0x654, R0 ;  /* 0x00000654ff007816 */ /* 0x000fc40000000000 */
[----:B------:R-:W-:Y:S02]  /*2480*/  @P0 R2UR UR6, R4 ;  /* 0x00000000040602ca */ /* 0x000fe400000e0000 */
[----:B------:R1:W-:Y:S03]  /*2490*/  SYNCS.ARRIVE.TRANS64.RED.A1T0 RZ, [R0+URZ], RZ ;  /* 0x000000ff00ff79a7 */ /* 0x0003e600081004ff */
[----:B------:R-:W-:-:S04]  /*24a0*/  @UP1 UMOV UR37, UR7 ;  /* 0x0000000700251c82 */ /* 0x000fc80008000000 */
[----:B------:R-:W-:-:S04]  /*24b0*/  @UP1 UMOV UR38, UR8 ;  /* 0x0000000800261c82 */ /* 0x000fc80008000000 */
[----:B------:R-:W-:Y:S01]  /*24c0*/  @UP1 UMOV UR36, UR6 ;  /* 0x0000000600241c82 */ /* 0x000fe20008000000 */
[----:B------:R-:W-:Y:S05]  /*24d0*/  BRA.U !UP0, `(.L_x_41) ;  /* 0x0000000108d47547 */ /* 0x000fea000b800000 */
[----:B------:R-:W3:Y:S01]  /*24e0*/  LDCU.128 UR16, c[0x0][0xb10] ;  /* 0x00016200ff1077ac */ /* 0x000ee20008000c00 */
[----:B------:R-:W2:Y:S01]  /*24f0*/  LDCU UR12, c[0x0][0xb20] ;  /* 0x00016400ff0c77ac */ /* 0x000ea20008000800 */
[----:B------:R-:W4:Y:S01]  /*2500*/  LDCU UR20, c[0x0][0xb0c] ;  /* 0x00016180ff1477ac */ /* 0x000f220008000800 */
[----:B------:R-:W1:Y:S01]  /*2510*/  LDCU.64 UR10, c[0x0][0xb28] ;  /* 0x00016500ff0a77ac */ /* 0x000e620008000a00 */
[----:B------:R-:W-:Y:S02]  /*2520*/  UISETP.NE.AND UP3, UPT, UR42, 0x1, UPT ;  /* 0x000000012a00788c */ /* 0x000fe4000bf65270 */
[----:B---3--:R-:W-:Y:S02]  /*2530*/  UIMAD.WIDE.U32 UR8, UR39, UR19, URZ ;  /* 0x00000013270872a5 */ /* 0x008fe4000f8e00ff */
[----:B------:R-:W-:Y:S02]  /*2540*/  UIMAD.WIDE.U32 UR6, UR40, UR16, URZ ;  /* 0x00000010280672a5 */ /* 0x000fe4000f8e00ff */
[----:B------:R-:W-:-:S02]  /*2550*/  UISETP.NE.AND UP0, UPT, UR18, 0x1, UPT ;  /* 0x000000011200788c */ /* 0x000fc4000bf05270 */
[----:B------:R-:W-:Y:S01]  /*2560*/  UIMAD.WIDE.U32 UR30, UR37, UR19, URZ ;  /* 0x00000013251e72a5 */ /* 0x000fe2000f8e00ff */
[----:B------:R-:W-:Y:S02]  /*2570*/  UMOV UR8, UR9 ;  /* 0x0000000900087c82 */ /* 0x000fe40008000000 */
[----:B------:R-:W-:Y:S01]  /*2580*/  UMOV UR6, UR7 ;  /* 0x0000000700067c82 */ /* 0x000fe20008000000 */
[----:B--2---:R-:W-:Y:S02]  /*2590*/  USHF.R.U32.HI UR8, URZ, UR12, UR8 ;  /* 0x0000000cff087299 */ /* 0x004fe40008011608 */
[----:B----4-:R-:W-:Y:S02]  /*25a0*/  UISETP.NE.AND UP2, UPT, UR20, 0x1, UPT ;  /* 0x000000011400788c */ /* 0x010fe4000bf45270 */
[----:B------:R-:W-:Y:S02]  /*25b0*/  USHF.R.U32.HI UR6, URZ, UR17, UR6 ;  /* 0x00000011ff067299 */ /* 0x000fe40008011606 */
[----:B------:R-:W-:-:S02]  /*25c0*/  USEL UR7, UR39, UR8, !UP0 ;  /* 0x0000000827077287 */ /* 0x000fc4000c000000 */
[----:B------:R-:W-:Y:S02]  /*25d0*/  USEL UR8, UR40, UR6, !UP2 ;  /* 0x0000000628087287 */ /* 0x000fe4000d000000 */
[----:B-1----:R-:W-:Y:S01]  /*25e0*/  UIMAD.WIDE.U32 UR22, UR7, UR10, URZ ;  /* 0x0000000a071672a5 */ /* 0x002fe2000f8e00ff */
[----:B------:R-:W-:Y:S01]  /*25f0*/  UMOV UR6, UR31 ;  /* 0x0000001f00067c82 */ /* 0x000fe20008000000 */
[----:B------:R-:W-:Y:S02]  /*2600*/  UIMAD.WIDE.U32 UR24, UR38, UR16, URZ ;  /* 0x00000010261872a5 */ /* 0x000fe4000f8e00ff */
[----:B------:R-:W-:-:S03]  /*2610*/  UIMAD.WIDE.U32 UR30, UR8, UR10, URZ ;  /* 0x0000000a081e72a5 */ /* 0x000fc6000f8e00ff */
[----:B------:R-:W-:Y:S01]  /*2620*/  UMOV UR22, UR23 ;  /* 0x0000001700167c82 */ /* 0x000fe20008000000 */
[----:B------:R-:W-:Y:S02]  /*2630*/  USHF.R.U32.HI UR6, URZ, UR12, UR6 ;  /* 0x0000000cff067299 */ /* 0x000fe40008011606 */
[----:B------:R-:W-:Y:S01]  /*2640*/  @UP3 USHF.R.U32.HI UR7, URZ, UR11, UR22 ;  /* 0x0000000bff073299 */ /* 0x000fe20008011616 */
[----:B------:R-:W-:Y:S01]  /*2650*/  UMOV UR24, UR25 ;  /* 0x0000001900187c82 */ /* 0x000fe20008000000 */
[----:B------:R-:W-:Y:S01]  /*2660*/  UMOV UR30, UR31 ;  /* 0x0000001f001e7c82 */ /* 0x000fe20008000000 */
[----:B------:R-:W-:Y:S02]  /*2670*/  USHF.R.U32.HI UR17, URZ, UR17, UR24 ;  /* 0x00000011ff117299 */ /* 0x000fe40008011618 */
[----:B------:R-:W-:Y:S02]  /*2680*/  USEL UR6, UR37, UR6, !UP0 ;  /* 0x0000000625067287 */ /* 0x000fe4000c000000 */
[----:B------:R-:W-:-:S02]  /*2690*/  @UP3 USHF.R.U32.HI UR8, URZ, UR11, UR30 ;  /* 0x0000000bff083299 */ /* 0x000fc4000801161e */
[----:B------:R-:W-:Y:S02]  /*26a0*/  UIMAD UR9, UR42, UR7, URZ ;  /* 0x000000072a0972a4 */ /* 0x000fe4000f8e02ff */
[----:B------:R-:W-:Y:S02]  /*26b0*/  USEL UR7, UR38, UR17, !UP2 ;  /* 0x0000001126077287 */ /* 0x000fe4000d000000 */
[----:B------:R-:W-:Y:S02]  /*26c0*/  UIMAD UR12, UR42, UR8, URZ ;  /* 0x000000082a0c72a4 */ /* 0x000fe4000f8e02ff */
[----:B------:R-:W-:Y:S02]  /*26d0*/  UISETP.GE.AND UP0, UPT, UR6, UR9, UPT ;  /* 0x000000090600728c */ /* 0x000fe4000bf06270 */
[----:B------:R-:W-:Y:S02]  /*26e0*/  UIMAD.WIDE.U32 UR22, UR6, UR10, URZ ;  /* 0x0000000a061672a5 */ /* 0x000fe4000f8e00ff */
[----:B------:R-:W-:-:S02]  /*26f0*/  UISETP.GE.OR UP0, UPT, UR7, UR12, UP0 ;  /* 0x0000000c0700728c */ /* 0x000fc40008706670 */
[----:B------:R-:W-:Y:S02]  /*2700*/  UIMAD.WIDE.U32 UR16, UR7, UR10, URZ ;  /* 0x0000000a071072a5 */ /* 0x000fe4000f8e00ff */
[----:B------:R-:W-:Y:S01]  /*2710*/  UIADD3 UR12, UPT, UPT, -UR6, URZ, URZ ;  /* 0x000000ff060c7290 */ /* 0x000fe2000fffe1ff */
[----:B------:R-:W-:Y:S01]  /*2720*/  UMOV UR10, UR23 ;  /* 0x00000017000a7c82 */ /* 0x000fe20008000000 */
[----:B------:R-:W-:Y:S02]  /*2730*/  UIADD3 UR14, UPT, UPT, -UR7, URZ, URZ ;  /* 0x000000ff070e7290 */ /* 0x000fe4000fffe1ff */
[----:B------:R-:W-:-:S03]  /*2740*/  USHF.R.U32.HI UR10, URZ, UR11, UR10 ;  /* 0x0000000bff0a7299 */ /* 0x000fc6000801160a */
[----:B------:R-:W-:Y:S01]  /*2750*/  @!UP0 UMOV UR9, UR17 ;  /* 0x0000001100098c82 */ /* 0x000fe20008000000 */
[----:B------:R-:W-:Y:S02]  /*2760*/  UIMAD UR12, UR18, UR12, UR37 ;  /* 0x0000000c120c72a4 */ /* 0x000fe4000f8e0225 */
[----:B------:R-:W-:Y:S02]  /*2770*/  USEL UR10, UR6, UR10, !UP3 ;  /* 0x0000000a060a7287 */ /* 0x000fe4000d800000 */
[----:B------:R-:W-:Y:S02]  /*2780*/  @!UP0 USHF.R.U32.HI UR9, URZ, UR11, UR9 ;  /* 0x0000000bff098299 */ /* 0x000fe40008011609 */
[----:B------:R-:W-:Y:S02]  /*2790*/  UIADD3 UR11, UPT, UPT, -UR10, URZ, URZ ;  /* 0x000000ff0a0b7290 */ /* 0x000fe4000fffe1ff */
[----:B------:R-:W-:Y:S02]  /*27a0*/  @!UP0 USEL UR9, UR7, UR9, !UP3 ;  /* 0x0000000907098287 */ /* 0x000fe4000d800000 */
[----:B------:R-:W-:-:S02]  /*27b0*/  UIMAD UR11, UR42, UR11, UR6 ;  /* 0x0000000b2a0b72a4 */ /* 0x000fc4000f8e0206 */
[----:B------:R-:W-:Y:S02]  /*27c0*/  @!UP0 UIADD3 UR10, UPT, UPT, UR10, -UR9, URZ ;  /* 0x800000090a0a8290 */ /* 0x000fe4000fffe0ff */
[----:B------:R-:W-:Y:S02]  /*27d0*/  @!UP0 UIMAD UR9, UR11, UR8, UR9 ;  /* 0x000000080b0982a4 */ /* 0x000fe4000f8e0209 */
[----:B------:R-:W-:Y:S02]  /*27e0*/  @!UP0 UIMAD UR6, UR42, UR10, UR7 ;  /* 0x0000000a2a0682a4 */ /* 0x000fe4000f8e0207 */
[----:B------:R-:W-:Y:S02]  /*27f0*/  UIMAD UR8, UR20, UR14, UR38 ;  /* 0x0000000e140872a4 */ /* 0x000fe4000f8e0226 */
[----:B------:R-:W-:Y:S01]  /*2800*/  UIMAD UR37, UR6, UR18, UR12 ;  /* 0x00000012062572a4 */ /* 0x000fe2000f8e020c */
[----:B------:R-:W-:Y:S02]  /*2810*/  @!UP0 UMOV UR7, UR9 ;  /* 0x0000000900078c82 */ /* 0x000fe40008000000 */
[----:B------:R-:W-:-:S12]  /*2820*/  UIMAD UR38, UR7, UR20, UR8 ;  /* 0x00000014072672a4 */ /* 0x000fd8000f8e0208 */
.L_x_41:
[----:B------:R-:W2:Y:S02]  /*2830*/  LDCU UR6, c[0x0][0xb30] ;  /* 0x00016600ff0677ac */ /* 0x000ea40008000800 */
[----:B--2---:R-:W-:-:S09]  /*2840*/  UISETP.NE.AND UP0, UPT, UR6, 0x1, UPT ;  /* 0x000000010600788c */ /* 0x004fd2000bf05270 */
[----:B------:R-:W-:Y:S05]  /*2850*/  BRA.U UP0, `(.L_x_42) ;  /* 0x0000000100447547 */ /* 0x000fea000b800000 */
[----:B------:R-:W2:Y:S01]  /*2860*/  LDCU.128 UR16, c[0x0][0xb10] ;  /* 0x00016200ff1077ac */ /* 0x000ea20008000c00 */
[----:B------:R-:W4:Y:S01]  /*2870*/  LDCU UR10, c[0x0][0xb0c] ;  /* 0x00016180ff0a77ac */ /* 0x000f220008000800 */
[----:B------:R-:W1:Y:S01]  /*2880*/  LDCU UR11, c[0x0][0xb20] ;  /* 0x00016400ff0b77ac */ /* 0x000e620008000800 */
[----:B--2---:R-:W-:Y:S02]  /*2890*/  UIMAD.WIDE.U32 UR8, UR38, UR16, URZ ;  /* 0x00000010260872a5 */ /* 0x004fe4000f8e00ff */
[----:B------:R-:W-:Y:S02]  /*28a0*/  UIMAD.WIDE.U32 UR6, UR37, UR19, URZ ;  /* 0x00000013250672a5 */ /* 0x000fe4000f8e00ff */
[----:B----4-:R-:W-:Y:S02]  /*28b0*/  UISETP.NE.AND UP2, UPT, UR10, 0x1, UPT ;  /* 0x000000010a00788c */ /* 0x010fe4000bf45270 */
[----:B------:R-:W-:Y:S01]  /*28c0*/  UISETP.NE.AND UP0, UPT, UR18, 0x1, UPT ;  /* 0x000000011200788c */ /* 0x000fe2000bf05270 */
[----:B------:R-:W-:-:S02]  /*28d0*/  UMOV UR8, UR9 ;  /* 0x0000000900087c82 */ /* 0x000fc40008000000 */
[----:B------:R-:W-:Y:S01]  /*28e0*/  UMOV UR6, UR7 ;  /* 0x0000000700067c82 */ /* 0x000fe20008000000 */
[----:B------:R-:W-:Y:S02]  /*28f0*/  USHF.R.U32.HI UR17, URZ, UR17, UR8 ;  /* 0x00000011ff117299 */ /* 0x000fe40008011608 */
[----:B-1----:R-:W-:Y:S02]  /*2900*/  USHF.R.U32.HI UR6, URZ, UR11, UR6 ;  /* 0x0000000bff067299 */ /* 0x002fe40008011606 */
[----:B------:R-:W-:Y:S02]  /*2910*/  USEL UR7, UR38, UR17, !UP2 ;  /* 0x0000001126077287 */ /* 0x000fe4000d000000 */
[----:B------:R-:W-:-:S04]  /*2920*/  USEL UR6, UR37, UR6, !UP0 ;  /* 0x0000000625067287 */ /* 0x000fc8000c000000 */
[----:B------:R-:W-:Y:S02]  /*2930*/  UIADD3 UR8, UPT, UPT, UR7, -UR6, URZ ;  /* 0x8000000607087290 */ /* 0x000fe4000fffe0ff */
[----:B------:R-:W-:Y:S02]  /*2940*/  UIADD3 UR6, UPT, UPT, -UR7, UR6, URZ ;  /* 0x0000000607067290 */ /* 0x000fe4000fffe1ff */
[----:B------:R-:W-:Y:S02]  /*2950*/  UIMAD UR37, UR8, UR18, UR37 ;  /* 0x00000012082572a4 */ /* 0x000fe4000f8e0225 */
[----:B------:R-:W-:-:S12]  /*2960*/  UIMAD UR38, UR6, UR10, UR38 ;  /* 0x0000000a062672a4 */ /* 0x000fd8000f8e0226 */
.L_x_42:
[----:B------:R-:W-:Y:S01]  /*2970*/  VIADD R11, R11, 0x1 ;  /* 0x000000010b0b7836 */ /* 0x000fe20000000000 */
[----:B------:R-:W-:Y:S01]  /*2980*/  PLOP3.LUT P1, PT, PT, PT, PT, 0x80, 0x8 ;  /* 0x000000000008781c */ /* 0x000fe20003f2f070 */
[----:B------:R-:W-:Y:S02]  /*2990*/  UIADD3 UR48, UPT, UPT, UR38, UR61, URZ ;  /* 0x0000003d26307290 */ /* 0x000fe4000fffe0ff */
[----:B------:R-:W-:Y:S01]  /*29a0*/  UIADD3 UR47, UPT, UPT, UR37, UR60, URZ ;  /* 0x0000003c252f7290 */ /* 0x000fe2000fffe0ff */
[----:B------:R-:W-:-:S04]  /*29b0*/  ISETP.NE.AND P0, PT, R11, 0x2, PT ;  /* 0x000000020b00780c */ /* 0x000fc80003f05270 */
[----:B-1----:R-:W-:Y:S02]  /*29c0*/  SEL R0, RZ, 0x1, P0 ;  /* 0x00000001ff007807 */ /* 0x002fe40000000000 */
[----:B------:R-:W-:Y:S02]  /*29d0*/  SEL R11, R11, RZ, P0 ;  /* 0x000000ff0b0b7207 */ /* 0x000fe40000000000 */
[----:B------:R-:W-:Y:S01]  /*29e0*/  LOP3.LUT R10, R10, R0, RZ, 0x3c, !PT ;  /* 0x000000000a0a7212 */ /* 0x000fe200078e3cff */
[----:B------:R-:W-:Y:S06]  /*29f0*/  BRA.U UP1, `(.L_x_43) ;  /* 0xfffffff1015c7547 */ /* 0x000fec000b83ffff */
[----:B------:R-:W-:Y:S01]  /*2a00*/  UIADD3 UR15, UPT, UPT, UR15, 0xf0, URZ ;  /* 0x000000f00f0f7890 */ /* 0x000fe2000fffe0ff */
[----:B------:R-:W-:-:S03]  /*2a10*/  SHF.L.U32 R2, R12, 0x1f, RZ ;  /* 0x0000001f0c027819 */ /* 0x000fc600000006ff */
[----:B------:R-:W-:-:S09]  /*2a20*/  ULEA UR4, UR13, UR15, 0x3 ;  /* 0x0000000f0d047291 */ /* 0x000fd2000f8e18ff */
[----:B------:R-:W1:Y:S02]  /*2a30*/  SYNCS.PHASECHK.TRANS64.TRYWAIT P0, [UR4], R2 ;  /* 0x00000002ff0075a7 */ /* 0x000e640008001104 */
[----:B-1----:R-:W-:Y:S05]  /*2a40*/  @!P0 BRA `(.L_x_44) ;  /* 0x00000054006c8947 */ /* 0x002fea0003800000 */
.L_x_143:
[----:B------:R-:W-:-:S04]  /*2a50*/  UIADD3 UR4, UPT, UPT, UR13, 0x1, URZ ;  /* 0x000000010d047890 */ /* 0x000fc8000fffe0ff */
[----:B------:R-:W-:-:S04]  /*2a60*/  UISETP.NE.AND UP0, UPT, UR4, 0x1e, UPT ;  /* 0x0000001e0400788c */ /* 0x000fc8000bf05270 */
[----:B------:R-:W-:Y:S02]  /*2a70*/  USEL UR6, URZ, 0x1, UP0 ;  /* 0x00000001ff067887 */ /* 0x000fe40008000000 */
[----:B------:R-:W-:-:S04]  /*2a80*/  USEL UR4, UR4, URZ, UP0 ;  /* 0x000000ff04047287 */ /* 0x000fc80008000000 */
[----:B------:R-:W-:Y:S01]  /*2a90*/  ULEA UR5, UR4, UR15, 0x3 ;  /* 0x0000000f04057291 */ /* 0x000fe2000f8e18ff */
[----:B-1----:R-:W-:-:S04]  /*2aa0*/  LOP3.LUT R2, R12, UR6, RZ, 0x3c, !PT ;  /* 0x000000060c027c12 */ /* 0x002fc8000f8e3cff */
[----:B------:R-:W-:-:S04]  /*2ab0*/  SHF.L.U32 R3, R2, 0x1f, RZ ;  /* 0x0000001f02037819 */ /* 0x000fc800000006ff */
[----:B------:R-:W1:Y:S02]  /*2ac0*/  SYNCS.PHASECHK.TRANS64.TRYWAIT P0, [UR5], R3 ;  /* 0x00000003ff0075a7 */ /* 0x000e640008001105 */
[----:B-1----:R-:W-:Y:S05]  /*2ad0*/  @!P0 BRA `(.L_x_45) ;  /* 0x0000005400608947 */ /* 0x002fea0003800000 */
.L_x_145:
[----:B------:R-:W-:-:S04]  /*2ae0*/  UIADD3 UR4, UPT, UPT, UR4, 0x1, URZ ;  /* 0x0000000104047890 */ /* 0x000fc8000fffe0ff */
[----:B------:R-:W-:-:S04]  /*2af0*/  UISETP.NE.AND UP0, UPT, UR4, 0x1e, UPT ;  /* 0x0000001e0400788c */ /* 0x000fc8000bf05270 */
[----:B------:R-:W-:Y:S02]  /*2b00*/  USEL UR6, URZ, 0x1, UP0 ;  /* 0x00000001ff067887 */ /* 0x000fe40008000000 */
[----:B------:R-:W-:-:S04]  /*2b10*/  USEL UR4, UR4, URZ, UP0 ;  /* 0x000000ff04047287 */ /* 0x000fc80008000000 */
[----:B------:R-:W-:Y:S01]  /*2b20*/  ULEA UR5, UR4, UR15, 0x3 ;  /* 0x0000000f04057291 */ /* 0x000fe2000f8e18ff */
[----:B------:R-:W-:-:S04]  /*2b30*/  LOP3.LUT R2, R2, UR6, RZ, 0x3c, !PT ;  /* 0x0000000602027c12 */ /* 0x000fc8000f8e3cff */
[----:B-1----:R-:W-:-:S04]  /*2b40*/  SHF.L.U32 R3, R2, 0x1f, RZ ;  /* 0x0000001f02037819 */ /* 0x002fc800000006ff */
[----:B------:R-:W1:Y:S02]  /*2b50*/  SYNCS.PHASECHK.TRANS64.TRYWAIT P0, [UR5], R3 ;  /* 0x00000003ff0075a7 */ /* 0x000e640008001105 */
[----:B-1----:R-:W-:Y:S05]  /*2b60*/  @!P0 BRA `(.L_x_46) ;  /* 0x0000005400548947 */ /* 0x002fea0003800000 */
.L_x_147:
        /* <DEDUP_REMOVED lines=9> */
.L_x_149:
        /* <DEDUP_REMOVED lines=9> */
.L_x_151:
        /* <DEDUP_REMOVED lines=9> */
.L_x_153:
        /* <DEDUP_REMOVED lines=9> */
.L_x_155:
        /* <DEDUP_REMOVED lines=9> */
.L_x_157:
        /* <DEDUP_REMOVED lines=9> */
.L_x_159:
        /* <DEDUP_REMOVED lines=9> */
.L_x_161:
        /* <DEDUP_REMOVED lines=9> */
.L_x_163:
        /* <DEDUP_REMOVED lines=9> */
.L_x_165:
        /* <DEDUP_REMOVED lines=9> */
.L_x_167:
        /* <DEDUP_REMOVED lines=9> */
.L_x_169:
        /* <DEDUP_REMOVED lines=9> */
.L_x_171:
        /* <DEDUP_REMOVED lines=9> */
.L_x_173:
        /* <DEDUP_REMOVED lines=9> */
.L_x_175:
        /* <DEDUP_REMOVED lines=9> */
.L_x_177:
        /* <DEDUP_REMOVED lines=9> */
.L_x_179:
        /* <DEDUP_REMOVED lines=9> */
.L_x_181:
        /* <DEDUP_REMOVED lines=9> */
.L_x_183:
        /* <DEDUP_REMOVED lines=9> */
.L_x_185:
        /* <DEDUP_REMOVED lines=9> */
.L_x_187:
        /* <DEDUP_REMOVED lines=9> */
.L_x_189:
        /* <DEDUP_REMOVED lines=9> */
.L_x_191:
        /* <DEDUP_REMOVED lines=9> */
.L_x_193:
        /* <DEDUP_REMOVED lines=9> */
.L_x_195:
        /* <DEDUP_REMOVED lines=9> */
.L_x_197:
        /* <DEDUP_REMOVED lines=9> */
.L_x_199:
[----:B------:R-:W-:-:S04]  /*3a10*/  UIADD3 UR4, UPT, UPT, UR4, 0x1, URZ ;  /* 0x0000000104047890 */ /* 0x000fc8000fffe0ff */
[----:B------:R-:W-:-:S04]  /*3a20*/  UISETP.NE.AND UP0, UPT, UR4, 0x1e, UPT ;  /* 0x0000001e0400788c */ /* 0x000fc8000bf05270 */
[----:B------:R-:W-:Y:S02]  /*3a30*/  USEL UR5, URZ, 0x1, UP0 ;  /* 0x00000001ff057887 */ /* 0x000fe40008000000 */
[----:B------:R-:W-:-:S04]  /*3a40*/  USEL UR4, UR4, URZ, UP0 ;  /* 0x000000ff04047287 */ /* 0x000fc80008000000 */
[----:B------:R-:W-:Y:S01]  /*3a50*/  ULEA UR4, UR4, UR15, 0x3 ;  /* 0x0000000f04047291 */ /* 0x000fe2000f8e18ff */
[----:B------:R-:W-:-:S04]  /*3a60*/  LOP3.LUT R2, R2, UR5, RZ, 0x3c, !PT ;  /* 0x0000000502027c12 */ /* 0x000fc8000f8e3cff */
[----:B------:R-:W-:Y:S01]  /*3a70*/  SHF.L.U32 R2, R2, 0x1f, RZ ;  /* 0x0000001f02027819 */ /* 0x000fe200000006ff */
[----:B-1----:R-:W-:-:S07]  /*3a80*/  IMAD.U32 R0, RZ, RZ, UR4 ;  /* 0x00000004ff007e24 */ /* 0x002fce000f8e00ff */
.L_x_73:
[----:B-1----:R1:W2:Y:S02]  /*3a90*/  SYNCS.PHASECHK.TRANS64.TRYWAIT P0, [R0+URZ], R2 ;  /* 0x00000002000075a7 */ /* 0x0022a400080011ff */
[----:B--2---:R-:W-:Y:S05]  /*3aa0*/  @!P0 NANOSLEEP.SYNCS 0x989680 ;  /* 0x009896800000895d */ /* 0x004fea0003900000 */
[----:B------:R-:W2:Y:S02]  /*3ab0*/  @!P0 SYNCS.PHASECHK.TRANS64 P0, [R0+URZ], R2 ;  /* 0x00000002000085a7 */ /* 0x000ea400080010ff */
[----:B--23--:R-:W-:Y:S05]  /*3ac0*/  @P0 EXIT ;  /* 0x000000000000094d */ /* 0x00cfea0003800000 */
[----:B------:R-:W-:Y:S05]  /*3ad0*/  BRA `(.L_x_73) ;  /* 0xfffffffc00ec7947 */ /* 0x000fea000383ffff */
.L_x_23:
[----:B------:R-:W-:-:S04]  /*3ae0*/  UISETP.NE.AND UP0, UPT, UR44, URZ, UPT ;  /* 0x000000ff2c00728c */ /* 0x000fc8000bf05270 */
[----:B------:R-:W-:-:S09]  /*3af0*/  UISETP.NE.OR UP0, UPT, UR20, 0x1, UP0 ;  /* 0x000000011400788c */ /* 0x000fd20008705670 */
[----:B------:R-:W-:Y:S05]  /*3b00*/  BRA.U UP0, `(.L_x_74) ;  /* 0x0000000500487547 */ /* 0x000fea000b800000 */
[----:B------:R-:W-:Y:S01]  /*3b10*/  ISETP.GE.U32.AND P2, PT, R0, 0x2, PT ;  /* 0x000000020000780c */ /* 0x000fe20003f46070 */
[----:B------:R-:W-:Y:S01]  /*3b20*/  IMAD.MOV.U32 R12, RZ, RZ, 0x1 ;  /* 0x00000001ff0c7424 */ /* 0x000fe200078e00ff */
[----:B------:R-:W-:Y:S02]  /*3b30*/  CS2R R10, SRZ ;  /* 0x00000000000a7805 */ /* 0x000fe4000001ff00 */
[----:B------:R-:W-:Y:S01]  /*3b40*/  CS2R R8, SRZ ;  /* 0x0000000000087805 */ /* 0x000fe2000001ff00 */
[----:B------:R-:W-:Y:S01]  /*3b50*/  UMOV UR4, 0x400 ;  /* 0x0000040000047882 */ /* 0x000fe20000000000 */
[----:B------:R-:W-:Y:S01]  /*3b60*/  UMOV UR5, URZ ;  /* 0x000000ff00057c82 */ /* 0x000fe20008000000 */
[----:B------:R-:W-:-:S12]  /*3b70*/  ULEA UR44, UR44, UR4, 0x18 ;  /* 0x000000042c2c7291 */ /* 0x000fd8000f8ec0ff */
.L_x_78:
[----:B------:R-:W-:Y:S02]  /*3b80*/  LEA R2, R8, UR44, 0x3 ;  /* 0x0000002c08027c11 */ /* 0x000fe4000f8e18ff */
[----:B------:R-:W-:-:S03]  /*3b90*/  SHF.L.U32 R4, R9, 0x1f, RZ ;  /* 0x0000001f09047819 */ /* 0x000fc600000006ff */
[----:B------:R-:W-:Y:S01]  /*3ba0*/  VIADD R5, R2, 0x280 ;  /* 0x0000028002057836 */ /* 0x000fe20000000000 */
[----:B------:R-:W1:Y:S02]  /*3bb0*/  SYNCS.PHASECHK.TRANS64.TRYWAIT P0, [R2+URZ+0x270], R4 ;  /* 0x00027004020075a7 */ /* 0x000e6400080011ff */
[----:B-1----:R-:W-:Y:S05]  /*3bc0*/  @!P0 BRA `(.L_x_75) ;  /* 0x0000004c00c48947 */ /* 0x002fea0003800000 */
.L_x_200:
[----:B------:R-:W-:Y:S01]  /*3bd0*/  ULEA UR4, UR5, UR44, 0x3 ;  /* 0x0000002c05047291 */ /* 0x000fe2000f8e18ff */
[----:B-1----:R-:W-:Y:S01]  /*3be0*/  PRMT R2, RZ, 0x654, R5 ;  /* 0x00000654ff027816 */ /* 0x002fe20000000005 */
[----:B------:R-:W-:Y:S01]  /*3bf0*/  @!P2 IMAD.MOV.U32 R4, RZ, RZ, 0x10 ;  /* 0x00000010ff04a424 */ /* 0x000fe200078e00ff */
[----:B------:R-:W-:Y:S01]  /*3c00*/  SHF.L.U32 R5, R12, 0x1f, RZ ;  /* 0x0000001f0c057819 */ /* 0x000fe200000006ff */
[----:B------:R-:W-:Y:S01]  /*3c10*/  UIADD3 UR6, UPT, UPT, UR4, 0x210, URZ ;  /* 0x0000021004067890 */ /* 0x000fe2000fffe0ff */
[----:B------:R1:W-:Y:S05]  /*3c20*/  SYNCS.ARRIVE.TRANS64.RED.A1T0 RZ, [R2+URZ], RZ ;  /* 0x000000ff02ff79a7 */ /* 0x0003ea00081004ff */
[----:B------:R-:W-:Y:S01]  /*3c30*/  IMAD.U32 R6, RZ, RZ, UR6 ;  /* 0x00000006ff067e24 */ /* 0x000fe2000f8e00ff */
[----:B------:R-:W2:Y:S04]  /*3c40*/  SYNCS.PHASECHK.TRANS64.TRYWAIT P0, [UR4+0x220], R5 ;  /* 0x00022005ff0075a7 */ /* 0x000ea80008001104 */
[----:B------:R-:W-:Y:S01]  /*3c50*/  PRMT R6, R0, 0x654, R6 ;  /* 0x0000065400067816 */ /* 0x000fe20000000006 */
[----:B-12---:R-:W-:Y:S06]  /*3c60*/  @!P0 BRA `(.L_x_76) ;  /* 0x0000004c00b08947 */ /* 0x006fec0003800000 */
.L_x_202:
[----:B------:R-:W-:Y:S01]  /*3c70*/  ULEA UR6, UR5, UR44, 0x4 ;  /* 0x0000002c05067291 */ /* 0x000fe2000f8e20ff */
[----:B------:R-:W-:Y:S01]  /*3c80*/  SEL R3, R6, R3, !P2 ;  /* 0x0000000306037207 */ /* 0x000fe20005000000 */
[----:B------:R-:W-:Y:S01]  /*3c90*/  UIADD3 UR7, UPT, UPT, UR4, 0x210, URZ ;  /* 0x0000021004077890 */ /* 0x000fe2000fffe0ff */
[----:B-1----:R-:W-:Y:S01]  /*3ca0*/  LEA R2, R11, UR44, 0x3 ;  /* 0x0000002c0b027c11 */ /* 0x002fe2000f8e18ff */
[----:B------:R-:W-:Y:S01]  /*3cb0*/  UIADD3 UR6, UPT, UPT, UR6, 0x2a0, URZ ;  /* 0x000002a006067890 */ /* 0x000fe2000fffe0ff */
[----:B------:R1:W-:Y:S01]  /*3cc0*/  @!P2 SYNCS.ARRIVE.TRANS64.RED RZ, [R3+URZ], R4 ;  /* 0x0000000403ffa9a7 */ /* 0x0003e200080004ff */
[----:B------:R-:W-:Y:S01]  /*3cd0*/  UIADD3 UR4, UPT, UPT, UR5, 0x1, URZ ;  /* 0x0000000105047890 */ /* 0x000fe2000fffe0ff */
[----:B------:R-:W-:-:S03]  /*3ce0*/  VIADD R8, R8, 0x1 ;  /* 0x0000000108087836 */ /* 0x000fc60000000000 */
[----:B------:R-:W-:Y:S02]  /*3cf0*/  UISETP.NE.AND UP0, UPT, UR4, 0x2, UPT ;  /* 0x000000020400788c */ /* 0x000fe4000bf05270 */
[----:B------:R-:W-:Y:S01]  /*3d00*/  ISETP.NE.AND P0, PT, R8, 0x2, PT ;  /* 0x000000020800780c */ /* 0x000fe20003f05270 */
[----:B------:R-:W-:Y:S06]  /*3d10*/  UGETNEXTWORKID.BROADCAST [UR6], [UR7] ;  /* 0x00000000060073ca */ /* 0x000fec0008000100 */
[----:B------:R-:W-:Y:S02]  /*3d20*/  USEL UR6, URZ, 0x1, UP0 ;  /* 0x00000001ff067887 */ /* 0x000fe40008000000 */
[----:B------:R-:W-:-:S04]  /*3d30*/  USEL UR5, UR4, URZ, UP0 ;  /* 0x000000ff04057287 */ /* 0x000fc80008000000 */
[----:B------:R-:W-:Y:S02]  /*3d40*/  LOP3.LUT R12, R12, UR6, RZ, 0x3c, !PT ;  /* 0x000000060c0c7c12 */ /* 0x000fe4000f8e3cff */
[----:B-1----:R-:W-:-:S04]  /*3d50*/  SHF.L.U32 R4, R10, 0x1f, RZ ;  /* 0x0000001f0a047819 */ /* 0x002fc800000006ff */
[----:B------:R-:W1:Y:S02]  /*3d60*/  SYNCS.PHASECHK.TRANS64.TRYWAIT P1, [R2+URZ+0x210], R4 ;  /* 0x00021004020075a7 */ /* 0x000e6400080211ff */
[----:B-1----:R-:W-:Y:S05]  /*3d70*/  @!P1 BRA `(.L_x_77) ;  /* 0x0000004c00849947 */ /* 0x002fea0003800000 */
.L_x_203:
[C---:B-1----:R-:W-:Y:S01]  /*3d80*/  LEA R4, R11.reuse, UR44, 0x4 ;  /* 0x0000002c0b047c11 */ /* 0x042fe2000f8e20ff */
[----:B------:R-:W-:Y:S01]  /*3d90*/  VIADD R2, R2, 0x220 ;  /* 0x0000022002027836 */ /* 0x000fe20000000000 */
[----:B------:R-:W-:Y:S01]  /*3da0*/  SEL R8, R8, RZ, P0 ;  /* 0x000000ff08087207 */ /* 0x000fe20000000000 */
[----:B------:R-:W-:-:S03]  /*3db0*/  VIADD R11, R11, 0x1 ;  /* 0x000000010b0b7836 */ /* 0x000fc60000000000 */
[----:B------:R-:W1:Y:S01]  /*3dc0*/  LDS.128 R4, [R4+0x2a0] ;  /* 0x0002a00004047984 */ /* 0x000e620000000c00 */
[----:B------:R-:W-:Y:S02]  /*3dd0*/  PRMT R2, RZ, 0x654, R2 ;  /* 0x00000654ff027816 */ /* 0x000fe40000000002 */
[C---:B------:R-:W-:Y:S01]  /*3de0*/  ISETP.NE.AND P1, PT, R11.reuse, 0x2, PT ;  /* 0x000000020b00780c */ /* 0x040fe20003f25270 */
[----:B------:R-:W-:Y:S01]  /*3df0*/  @!PT LDS RZ, [RZ] ;  /* 0x00000000fffff984 */ /* 0x000fe20000000800 */
[----:B------:R-:W-:Y:S01]  /*3e00*/  @!PT LDS RZ, [RZ] ;  /* 0x00000000fffff984 */ /* 0x000fe20000000800 */
[----:B------:R-:W-:Y:S01]  /*3e10*/  @!PT LDS RZ, [RZ] ;  /* 0x00000000fffff984 */ /* 0x000fe20000000800 */
[----:B------:R-:W-:Y:S01]  /*3e20*/  @!PT LDS RZ, [RZ] ;  /* 0x00000000fffff984 */ /* 0x000fe20000000800 */
[----:B------:R2:W-:Y:S06]  /*3e30*/  MEMBAR.ALL.CTA ;  /* 0x0000000000007992 */ /* 0x0005ec0000008000 */
[----:B--2---:R-:W2:Y:S01]  /*3e40*/  FENCE.VIEW.ASYNC.S ;  /* 0x00000000000073c6 */ /* 0x004ea20000000000 */
[----:B------:R-:W-:Y:S01]  /*3e50*/  SEL R11, R11, RZ, P1 ;  /* 0x000000ff0b0b7207 */ /* 0x000fe20000800000 */
[----:B--2---:R2:W-:Y:S01]  /*3e60*/  SYNCS.ARRIVE.TRANS64.RED.A1T0 RZ, [R2+URZ], RZ ;  /* 0x000000ff02ff79a7 */ /* 0x0045e200081004ff */
[----:B-1----:R-:W-:-:S02]  /*3e70*/  LOP3.LUT P3, RZ, R6, 0x1, RZ, 0xc0, !PT ;  /* 0x0000000106ff7812 */ /* 0x002fc4000786c0ff */
[----:B------:R-:W-:-:S04]  /*3e80*/  SEL R4, RZ, 0x1, P1 ;  /* 0x00000001ff047807 */ /* 0x000fc80000800000 */
[----:B------:R-:W-:Y:S02]  /*3e90*/  LOP3.LUT R10, R10, R4, RZ, 0x3c, !PT ;  /* 0x000000040a0a7212 */ /* 0x000fe400078e3cff */
[----:B--2---:R-:W-:-:S04]  /*3ea0*/  SEL R2, RZ, 0x1, P0 ;  /* 0x00000001ff027807 */ /* 0x004fc80000000000 */
[----:B------:R-:W-:Y:S01]  /*3eb0*/  LOP3.LUT R9, R9, R2, RZ, 0x3c, !PT ;  /* 0x0000000209097212 */ /* 0x000fe200078e3cff */
[----:B------:R-:W-:Y:S06]  /*3ec0*/  @P3 BRA `(.L_x_78) ;  /* 0xfffffffc002c3947 */ /* 0x000fec000383ffff */
[----:B------:R-:W-:Y:S01]  /*3ed0*/  ULEA UR4, UR5, UR44, 0x3 ;  /* 0x0000002c05047291 */ /* 0x000fe2000f8e18ff */
[----:B------:R-:W-:-:S08]  /*3ee0*/  SHF.L.U32 R2, R12, 0x1f, RZ ;  /* 0x0000001f0c027819 */ /* 0x000fd000000006ff */
[----:B------:R-:W1:Y:S02]  /*3ef0*/  SYNCS.PHASECHK.TRANS64 P0, [UR4+0x220], R2 ;  /* 0x00022002ff0075a7 */ /* 0x000e640008001004 */
[----:B-1----:R-:W-:Y:S05]  /*3f00*/  @P0 BRA `(.L_x_79) ;  /* 0x0000000000080947 */ /* 0x002fea0003800000 */
[----:B------:R-:W1:Y:S02]  /*3f10*/  SYNCS.PHASECHK.TRANS64.TRYWAIT P0, [UR4+0x220], R2 ;  /* 0x00022002ff0075a7 */ /* 0x000e640008001104 */
[----:B-1----:R-:W-:Y:S05]  /*3f20*/  @!P0 BRA `(.L_x_80) ;  /* 0x0000004c002c8947 */ /* 0x002fea0003800000 */
.L_x_79:
[----:B------:R-:W-:-:S04]  /*3f30*/  UIADD3 UR6, UPT, UPT, UR5, 0x1, URZ ;  /* 0x0000000105067890 */ /* 0x000fc8000fffe0ff */
[----:B------:R-:W-:-:S04]  /*3f40*/  UISETP.NE.AND UP0, UPT, UR6, 0x2, UPT ;  /* 0x000000020600788c */ /* 0x000fc8000bf05270 */
[----:B------:R-:W-:Y:S02]  /*3f50*/  USEL UR7, URZ, 0x1, UP0 ;  /* 0x00000001ff077887 */ /* 0x000fe40008000000 */
[----:B------:R-:W-:-:S04]  /*3f60*/  USEL UR6, UR6, URZ, UP0 ;  /* 0x000000ff06067287 */ /* 0x000fc80008000000 */
[----:B------:R-:W-:Y:S01]  /*3f70*/  ULEA UR6, UR6, UR44, 0x3 ;  /* 0x0000002c06067291 */ /* 0x000fe2000f8e18ff */
[----:B-1----:R-:W-:-:S04]  /*3f80*/  LOP3.LUT R2, R12, UR7, RZ, 0x3c, !PT ;  /* 0x000000070c027c12 */ /* 0x002fc8000f8e3cff */
[----:B------:R-:W-:-:S04]  /*3f90*/  SHF.L.U32 R0, R2, 0x1f, RZ ;  /* 0x0000001f02007819 */ /* 0x000fc800000006ff */
[----:B------:R-:W1:Y:S02]  /*3fa0*/  SYNCS.PHASECHK.TRANS64 P0, [UR6+0x220], R0 ;  /* 0x00022000ff0075a7 */ /* 0x000e640008001006 */
[----:B-1----:R-:W-:Y:S05]  /*3fb0*/  @P0 EXIT ;  /* 0x000000000000094d */ /* 0x002fea0003800000 */
[----:B------:R-:W-:Y:S02]  /*3fc0*/  SHF.L.U32 R2, R2, 0x1f, RZ ;  /* 0x0000001f02027819 */ /* 0x000fe400000006ff */
[----:B------:R-:W-:-:S07]  /*3fd0*/  MOV R0, UR6 ;  /* 0x0000000600007c02 */ /* 0x000fce0008000f00 */
.L_x_81:
[----:B-1----:R1:W2:Y:S02]  /*3fe0*/  SYNCS.PHASECHK.TRANS64.TRYWAIT P0, [R0+URZ+0x220], R2 ;  /* 0x00022002000075a7 */ /* 0x0022a400080011ff */
[----:B--2---:R-:W-:Y:S05]  /*3ff0*/  @!P0 NANOSLEEP.SYNCS 0x989680 ;  /* 0x009896800000895d */ /* 0x004fea0003900000 */
[----:B------:R-:W2:Y:S02]  /*4000*/  @!P0 SYNCS.PHASECHK.TRANS64 P0, [R0+URZ+0x220], R2 ;  /* 0x00022002000085a7 */ /* 0x000ea400080010ff */
[----:B--2---:R-:W-:Y:S05]  /*4010*/  @P0 EXIT ;  /* 0x000000000000094d */ /* 0x004fea0003800000 */
[----:B------:R-:W-:Y:S05]  /*4020*/  BRA `(.L_x_81) ;  /* 0xfffffffc00ec7947 */ /* 0x000fea000383ffff */
.L_x_74:
[----:B------:R-:W-:Y:S05]  /*4030*/  BRA.U UP5, `(.L_x_82) ;  /* 0x0000000d05987547 */ /* 0x000fea000b800000 */
[----:B------:R-:W-:Y:S01]  /*4040*/  UMOV UR4, 0x40 ;  /* 0x0000004000047882 */ /* 0x000fe20000000000 */
[----:B------:R-:W-:Y:S01]  /*4050*/  NOP ;  /* 0x0000000000007918 */ /* 0x000fe20000000000 */
[----:B------:R-:W-:-:S03]  /*4060*/  ULEA UR5, UR44, UR4, 0x18 ;  /* 0x000000042c057291 */ /* 0x000fc6000f8ec0ff */
[----:B------:R-:W-:Y:S02]  /*4070*/  UMOV UR4, 0x400 ;  /* 0x0000040000047882 */ /* 0x000fe40000000000 */
[----:B------:R-:W-:-:S04]  /*4080*/  ULEA UR44, UR44, UR4, 0x18 ;  /* 0x000000042c2c7291 */ /* 0x000fc8000f8ec0ff */
[----:B------:R-:W1:Y:S02]  /*4090*/  LDS.U8 R0, [UR5+0x1c] ;  /* 0x00001c05ff007984 */ /* 0x000e640008000000 */
[----:B-1----:R-:W-:-:S13]  /*40a0*/  ISETP.NE.AND P0, PT, R0, RZ, PT ;  /* 0x000000ff0000720c */ /* 0x002fda0003f05270 */
[----:B------:R-:W-:Y:S05]  /*40b0*/  @P0 BRA `(.L_x_83) ;  /* 0x0000000000580947 */ /* 0x000fea0003800000 */
[----:B------:R-:W-:-:S13]  /*40c0*/  ELECT P0, URZ, PT ;  /* 0x0000000000ff782f */ /* 0x000fda0003800000 */
[----:B------:R-:W-:Y:S05]  /*40d0*/  @!P0 BRA `(.L_x_84) ;  /* 0x0000000000608947 */ /* 0x000fea0003800000 */
[----:B------:R-:W-:Y:S01]  /*40e0*/  UMOV UR4, 0x10 ;  /* 0x0000001000047882 */ /* 0x000fe20000000000 */
[----:B------:R-:W-:Y:S01]  /*40f0*/  HFMA2 R0, -RZ, RZ, 0, 5.9604644775390625e-08 ;  /* 0x00000001ff007431 */ /* 0x000fe200000001ff */
[----:B------:R-:W-:-:S03]  /*4100*/  MOV R3, 0xffff ;  /* 0x0000ffff00037802 */ /* 0x000fc60000000f00 */
[----:B------:R-:W-:Y:S04]  /*4110*/  DEPBAR.LE SB1, 0x36 ;  /* 0x00009d800000791a */ /* 0x000fe80000000000 */
[----:B------:R-:W1:Y:S02]  /*4120*/  UTCATOMSWS.FIND_AND_SET.ALIGN UP0, UR4, UR4 ;  /* 0x00000004000475e3 */ /* 0x000e640008000800 */
[----:B-1----:R-:W-:Y:S01]  /*4130*/  MOV R4, UR4 ;  /* 0x0000000400047c02 */ /* 0x002fe20008000f00 */
[----:B------:R-:W-:Y:S06]  /*4140*/  BRA.U UP0, `(.L_x_85) ;  /* 0x0000000100187547 */ /* 0x000fec000b800000 */
.L_x_86:
[----:B------:R-:W-:Y:S05]  /*4150*/  NANOSLEEP 0x64 ;  /* 0x000000640000795d */ /* 0x000fea0003800000 */
[----:B------:R-:W-:-:S05]  /*4160*/  UMOV UR4, 0x10 ;  /* 0x0000001000047882 */ /* 0x000fca0000000000 */
[----:B------:R-:W-:Y:S04]  /*4170*/  DEPBAR.LE SB1, 0x36 ;  /* 0x00009d800000791a */ /* 0x000fe80000000000 */
[----:B------:R-:W1:Y:S02]  /*4180*/  UTCATOMSWS.FIND_AND_SET.ALIGN UP0, UR4, UR4 ;  /* 0x00000004000475e3 */ /* 0x000e640008000800 */
[----:B-1----:R-:W-:Y:S01]  /*4190*/  MOV R4, UR4 ;  /* 0x0000000400047c02 */ /* 0x002fe20008000f00 */
[----:B------:R-:W-:Y:S05]  /*41a0*/  BRA.U !UP0, `(.L_x_86) ;  /* 0xfffffffd08e87547 */ /* 0x000fea000b83ffff */
.L_x_85:
[-C--:B------:R-:W-:Y:S02]  /*41b0*/  SHF.L.U32 R3, R3, R4.reuse, RZ ;  /* 0x0000000403037219 */ /* 0x080fe400000006ff */
[----:B------:R-:W-:Y:S01]  /*41c0*/  SHF.L.U32 R0, R0, R4, RZ ;  /* 0x0000000400007219 */ /* 0x000fe200000006ff */
[----:B------:R-:W-:Y:S02]  /*41d0*/  IMAD.SHL.U32 R4, R4, 0x20, RZ ;  /* 0x0000002004047824 */ /* 0x000fe400078e00ff */
[----:B------:R1:W-:Y:S04]  /*41e0*/  ATOMS.OR RZ, [UR5+0x14], R3 ;  /* 0x00001403ffff798c */ /* 0x0003e8000b000005 */
[----:B------:R1:W-:Y:S04]  /*41f0*/  ATOMS.OR RZ, [UR5+0x18], R0 ;  /* 0x00001800ffff798c */ /* 0x0003e8000b000005 */
[----:B------:R1:W-:Y:S01]  /*4200*/  STS [UR44+0x2c0], R4 ;  /* 0x0002c004ff007988 */ /* 0x0003e2000800082c */
[----:B------:R-:W-:Y:S05]  /*4210*/  BRA `(.L_x_84) ;  /* 0x0000000000107947 */ /* 0x000fea0003800000 */
.L_x_83:
[----:B------:R-:W-:Y:S02]  /*4220*/  MOV R0, 0xffffffff ;  /* 0xffffffff00007802 */ /* 0x000fe40000000f00 */
[----:B------:R-:W-:-:S03]  /*4230*/  MOV R4, 0x4260 ;  /* 0x0000426000047802 */ /* 0x000fc60000000f00 */
[----:B------:R1:W-:Y:S04]  /*4240*/  STS [UR44+0x2c0], R0 ;  /* 0x0002c000ff007988 */ /* 0x0003e8000800082c */
[----:B-1---5:R-:W-:Y:S05]  /*4250*/  CALL.REL.NOINC `($__internal_1_$__cuda_sm10x_tcgen05_guardrail_trap_phase_invalid_during_alloc) ;  /* 0x0000004c00c07944 */ /* 0x022fea0003c00000 */
.L_x_84:
[----:B------:R-:W-:Y:S05]  /*4260*/  WARPSYNC.ALL ;  /* 0x0000000000007948 */ /* 0x000fea0003800000 */
[----:B------:R-:W2:Y:S01]  /*4270*/  S2UR UR4, SR_CgaCtaId ;  /* 0x00000000000479c3 */ /* 0x000ea20000008800 */
[----:B------:R-:W-:Y:S01]  /*4280*/  UMOV UR18, 0x400 ;  /* 0x0000040000127882 */ /* 0x000fe20000000000 */
[----:B------:R-:W-:-:S06]  /*4290*/  NOP ;  /* 0x0000000000007918 */ /* 0x000fcc0000000000 */
[----:B------:R-:W-:Y:S06]  /*42a0*/  BAR.ARV 0x6, 0xa0 ;  /* 0x0182800000007b1d */ /* 0x000fec0000002000 */
[----:B------:R-:W3:Y:S01]  /*42b0*/  LDCU UR5, c[0x0][0x38c] ;  /* 0x00007180ff0577ac */ /* 0x000ee20008000800 */
[----:B------:R-:W-:Y:S01]  /*42c0*/  LOP3.LUT R2, R2, 0xffff, RZ, 0xc0, !PT ;  /* 0x0000ffff02027812 */ /* 0x000fe200078ec0ff */
[----:B------:R-:W-:Y:S01]  /*42d0*/  IMAD.MOV.U32 R11, RZ, RZ, 0x1 ;  /* 0x00000001ff0b7424 */ /* 0x000fe200078e00ff */
[----:B------:R-:W-:Y:S01]  /*42e0*/  CS2R R8, SRZ ;  /* 0x0000000000087805 */ /* 0x000fe2000001ff00 */
[----:B------:R-:W4:Y:S01]  /*42f0*/  LDCU UR8, c[0x0][0x38c] ;  /* 0x00007180ff0877ac */ /* 0x000f220008000800 */
[----:B------:R-:W-:Y:S01]  /*4300*/  R2UR UR20, R2 ;  /* 0x00000000021472ca */ /* 0x000fe200000e0000 */
[----:B------:R-:W-:Y:S01]  /*4310*/  IMAD.MOV.U32 R10, RZ, RZ, RZ ;  /* 0x000000ffff0a7224 */ /* 0x000fe200078e00ff */
[----:B------:R-:W-:Y:S01]  /*4320*/  UMOV UR22, URZ ;  /* 0x000000ff00167c82 */ /* 0x000fe20008000000 */
[----:B------:R-:W-:Y:S01]  /*4330*/  UMOV UR14, URZ ;  /* 0x000000ff000e7c82 */ /* 0x000fe20008000000 */
[----:B--2---:R-:W-:Y:S01]  /*4340*/  ULEA UR18, UR4, UR18, 0x18 ;  /* 0x0000001204127291 */ /* 0x004fe2000f8ec0ff */
[----:B------:R-:W-:Y:S01]  /*4350*/  UMOV UR26, 0x0 ;  /* 0x00000000001a7882 */ /* 0x000fe20000000000 */
[----:B------:R-:W-:-:S02]  /*4360*/  UMOV UR27, 0x40c0010 ;  /* 0x040c0010001b7882 */ /* 0x000fc40000000000 */
[----:B------:R-:W-:Y:S02]  /*4370*/  UIADD3 UR6, UPT, UPT, UR18, 0x3400, URZ ;  /* 0x0000340012067890 */ /* 0x000fe4000fffe0ff */
[----:B------:R-:W-:Y:S02]  /*4380*/  UIADD3 UR7, UPT, UPT, UR18, 0x21400, URZ ;  /* 0x0002140012077890 */ /* 0x000fe4000fffe0ff */
[----:B---3--:R-:W-:Y:S01]  /*4390*/  UIADD3 UR5, UPT, UPT, UR5, 0x1f, URZ ;  /* 0x0000001f05057890 */ /* 0x008fe2000fffe0ff */
[----:B-1----:R-:W1:Y:S01]  /*43a0*/  LDS R0, [UR18+0x2c0] ;  /* 0x0002c012ff007984 */ /* 0x002e620008000800 */
[----:B------:R-:W-:Y:S02]  /*43b0*/  USHF.R.U32.HI UR6, URZ, 0x4, UR6 ;  /* 0x00000004ff067899 */ /* 0x000fe40008011606 */
[----:B------:R-:W-:Y:S02]  /*43c0*/  USHF.R.S32.HI UR4, URZ, 0x1f, UR5 ;  /* 0x0000001fff047899 */ /* 0x000fe40008011405 */
[----:B------:R-:W-:-:S02]  /*43d0*/  ULOP3.LUT UR6, UR6, 0x3fff, URZ, 0xc0, !UPT ;  /* 0x00003fff06067892 */ /* 0x000fc4000f8ec0ff */
[----:B------:R-:W-:Y:S02]  /*43e0*/  ULEA.HI UR4, UR4, UR5, URZ, 0x5 ;  /* 0x0000000504047291 */ /* 0x000fe4000f8f28ff */
[----:B------:R-:W-:Y:S02]  /*43f0*/  USHF.R.U32.HI UR5, URZ, 0x4, UR7 ;  /* 0x00000004ff057899 */ /* 0x000fe40008011607 */
[----:B------:R-:W-:Y:S02]  /*4400*/  USHF.R.S32.HI UR28, URZ, 0x5, UR4 ;  /* 0x00000005ff1c7899 */ /* 0x000fe40008011404 */
[----:B------:R-:W-:Y:S02]  /*4410*/  ULOP3.LUT UR4, UR5, 0x3fff, URZ, 0xc0, !UPT ;  /* 0x00003fff05047892 */ /* 0x000fe4000f8ec0ff */
[----:B------:R-:W-:Y:S02]  /*4420*/  UISETP.LT.AND UP0, UPT, UR28, 0x1, UPT ;  /* 0x000000011c00788c */ /* 0x000fe4000bf01270 */
[----:B------:R-:W-:-:S02]  /*4430*/  ULOP3.LUT UR21, UR6, 0x10000, URZ, 0xfc, !UPT ;  /* 0x0001000006157892 */ /* 0x000fc4000f8efcff */
[----:B------:R-:W-:Y:S02]  /*4440*/  USEL UR29, UR28, 0x1, !UP0 ;  /* 0x000000011c1d7887 */ /* 0x000fe4000c000000 */
[----:B------:R-:W-:Y:S02]  /*4450*/  ULOP3.LUT UR4, UR4, 0x10000, URZ, 0xfc, !UPT ;  /* 0x0001000004047892 */ /* 0x000fe4000f8efcff */
[----:B------:R-:W-:Y:S02]  /*4460*/  UIADD3 UR29, UPT, UPT, -UR29, URZ, URZ ;  /* 0x000000ff1d1d7290 */ /* 0x000fe4000fffe1ff */
[----:B----4-:R-:W-:Y:S01]  /*4470*/  UISETP.GE.AND UP4, UPT, UR8, 0x1, UPT ;  /* 0x000000010800788c */ /* 0x010fe2000bf86270 */
[----:B------:R-:W-:Y:S01]  /*4480*/  UMOV UR24, 0x0 ;  /* 0x0000000000187882 */ /* 0x000fe20000000000 */
[----:B------:R-:W-:Y:S01]  /*4490*/  UMOV UR25, 0x40c0010 ;  /* 0x040c001000197882 */ /* 0x000fe20000000000 */
[----:B-1----:R-:W-:-:S15]  /*44a0*/  R2UR UR30, R0 ;  /* 0x00000000001e72ca */ /* 0x002fde00000e0000 */
.L_x_93:
[----:B------:R-:W-:Y:S02]  /*44b0*/  LEA R0, R10, UR18, 0x3 ;  /* 0x000000120a007c11 */ /* 0x000fe4000f8e18ff */
[----:B------:R-:W-:Y:S02]  /*44c0*/  SHF.L.U32 R2, R9, 0x1f, RZ ;  /* 0x0000001f09027819 */ /* 0x000fe400000006ff */
[----:B------:R-:W-:Y:S01]  /*44d0*/  PLOP3.LUT P0, PT, PT, PT, UP4, 0x80, 0x8 ;  /* 0x000000000008781c */ /* 0x000fe20003f0f048 */
[----:B------:R-:W-:Y:S01]  /*44e0*/  VIADD R3, R0, 0x220 ;  /* 0x0000022000037836 */ /* 0x000fe20000000000 */
[----:B-1----:R-:W1:Y:S02]  /*44f0*/  SYNCS.PHASECHK.TRANS64.TRYWAIT P1, [R0+URZ+0x210], R2 ;  /* 0x00021002000075a7 */ /* 0x002e6400080211ff */
[----:B-1-3--:R-:W-:Y:S09]  /*4500*/  @!P1 BRA `(.L_x_87) ;  /* 0x0000004400cc9947 */ /* 0x00aff20003800000 */
.L_x_205:
[----:B------:R-:W-:Y:S01]  /*4510*/  LEA R4, R10, UR18, 0x4 ;  /* 0x000000120a047c11 */ /* 0x000fe2000f8e20ff */
[----:B------:R-:W-:Y:S01]  /*4520*/  @UP4 ULEA UR5, UR14, UR18, 0x3 ;  /* 0x000000120e054291 */ /* 0x000fe2000f8e18ff */
[----:B------:R-:W-:Y:S01]  /*4530*/  PLOP3.LUT P2, PT, PT, PT, PT, 0x80, 0x8 ;  /* 0x000000000008781c */ /* 0x000fe20003f4f070 */
[----:B------:R-:W-:Y:S01]  /*4540*/  ULEA UR23, UR22, UR18, 0x3 ;  /* 0x0000001216177291 */ /* 0x000fe2000f8e18ff */
[----:B------:R-:W-:Y:S02]  /*4550*/  PRMT R3, RZ, 0x654, R3 ;  /* 0x00000654ff037816 */ /* 0x000fe40000000003 */
[----:B------:R-:W2:Y:S01]  /*4560*/  LDS.128 R4, [R4+0x2a0] ;  /* 0x0002a00004047984 */ /* 0x000ea20000000c00 */
[----:B-1----:R-:W-:Y:S02]  /*4570*/  @P0 SHF.L.U32 R2, R8, 0x1f, RZ ;  /* 0x0000001f08020819 */ /* 0x002fe400000006ff */
[----:B------:R-:W-:Y:S01]  /*4580*/  SHF.L.U32 R0, R11, 0x1f, RZ ;  /* 0x0000001f0b007819 */ /* 0x000fe200000006ff */
[----:B------:R-:W-:Y:S01]  /*4590*/  @!PT LDS RZ, [RZ] ;  /* 0x00000000fffff984 */ /* 0x000fe20000000800 */
[----:B------:R-:W-:Y:S01]  /*45a0*/  @!PT LDS RZ, [RZ] ;  /* 0x00000000fffff984 */ /* 0x000fe20000000800 */
[----:B------:R-:W-:Y:S01]  /*45b0*/  @!PT LDS RZ, [RZ] ;  /* 0x00000000fffff984 */ /* 0x000fe20000000800 */
[----:B------:R-:W-:Y:S01]  /*45c0*/  @!PT LDS RZ, [RZ] ;  /* 0x00000000fffff984 */ /* 0x000fe20000000800 */
[----:B------:R1:W-:Y:S06]  /*45d0*/  MEMBAR.ALL.CTA ;  /* 0x0000000000007992 */ /* 0x0003ec0000008000 */
[----:B-1----:R-:W1:Y:S02]  /*45e0*/  FENCE.VIEW.ASYNC.S ;  /* 0x00000000000073c6 */ /* 0x002e640000000000 */
[----:B-1----:R1:W-:Y:S01]  /*45f0*/  SYNCS.ARRIVE.TRANS64.RED.A1T0 RZ, [R3+URZ], RZ ;  /* 0x000000ff03ff79a7 */ /* 0x0023e200081004ff */
[----:B------:R1:W3:Y:S01]  /*4600*/  @P0 SYNCS.PHASECHK.TRANS64.TRYWAIT P2, [UR5], R2 ;  /* 0x00000002ff0005a7 */ /* 0x0002e20008041105 */
[----:B------:R-:W-:Y:S01]  /*4610*/  ULEA.HI UR5, UR22, UR22, URZ, 0x1 ;  /* 0x0000001616057291 */ /* 0x000fe2000f8f08ff */
[----:B--2---:R-:W-:-:S03]  /*4620*/  LOP3.LUT P1, RZ, R6, 0x1, RZ, 0xc0, !PT ;  /* 0x0000000106ff7812 */ /* 0x004fc6000782c0ff */
[----:B------:R-:W-:Y:S02]  /*4630*/  ULOP3.LUT UR6, UR5, 0xffe, URZ, 0xc0, !UPT ;  /* 0x00000ffe05067892 */ /* 0x000fe4000f8ec0ff */
[----:B------:R-:W-:Y:S02]  /*4640*/  USHF.R.U32.HI UR19, URZ, 0x1, UR5 ;  /* 0x00000001ff137899 */ /* 0x000fe40008011605 */
[----:B------:R-:W-:Y:S02]  /*4650*/  UIADD3 UR5, UPT, UPT, -UR6, UR22, URZ ;  /* 0x0000001606057290 */ /* 0x000fe4000fffe1ff */
[----:B------:R-:W-:-:S04]  /*4660*/  UIMAD UR19, UR19, 0x30, UR30 ;  /* 0x00000030131378a4 */ /* 0x000fc8000f8e021e */
[----:B------:R-:W-:Y:S01]  /*4670*/  ULEA UR19, UR5, UR19, 0x14 ;  /* 0x0000001305137291 */ /* 0x000fe2000f8ea0ff */
[----:B------:R-:W2:Y:S02]  /*4680*/  SYNCS.PHASECHK.TRANS64.TRYWAIT P0, [UR23+0x250], R0 ;  /* 0x00025000ff0075a7 */ /* 0x000ea40008001117 */
[----:B-123--:R-:W-:Y:S09]  /*4690*/  @!P0 BRA `(.L_x_88) ;  /* 0x00000044007c8947 */ /* 0x00eff20003800000 */
.L_x_207:
[----:B------:R-:W-:Y:S01]  /*46a0*/  IADD3 R10, PT, PT, R10, 0x1, RZ ;  /* 0x000000010a0a7810 */ /* 0x000fe20007ffe0ff */
[----:B------:R-:W-:Y:S06]  /*46b0*/  BRA.U !UP4, `(.L_x_89) ;  /* 0x000000010c987547 */ /* 0x000fec000b800000 */
[----:B------:R-:W-:Y:S01]  /*46c0*/  UPLOP3.LUT UP2, UPT, UPT, UPT, UPT, 0x40, 0x4 ;  /* 0x000000000004789c */ /* 0x000fe20003f4e870 */
[----:B------:R-:W-:Y:S01]  /*46d0*/  UMOV UR16, UR29 ;  /* 0x0000001d00107c82 */ /* 0x000fe20008000000 */
[----:B------:R-:W-:Y:S01]  /*46e0*/  UMOV UR15, UR28 ;  /* 0x0000001c000f7c82 */ /* 0x000fe20008000000 */
[----:B------:R-:W-:-:S08]  /*46f0*/  UMOV UR5, UR14 ;  /* 0x0000000e00057c82 */ /* 0x000fd00008000000 */
.L_x_92:
[----:B------:R-:W-:Y:S02]  /*4700*/  UIADD3 UR16, UPT, UPT, UR16, 0x1, URZ ;  /* 0x0000000110107890 */ /* 0x000fe4000fffe0ff */
[----:B--2---:R-:W-:Y:S02]  /*4710*/  ULEA UR7, UR5, UR18, 0x3 ;  /* 0x0000001205077291 */ /* 0x004fe4000f8e18ff */
[----:B------:R-:W-:Y:S01]  /*4720*/  UISETP.NE.AND UP3, UPT, UR16, URZ, UPT ;  /* 0x000000ff1000728c */ /* 0x000fe2000bf65270 */
[----:B---3--:R-:W-:Y:S10]  /*4730*/  @P2 BRA `(.L_x_90) ;  /* 0x00000000000c2947 */ /* 0x008ff40003800000 */
[----:B-1----:R-:W-:Y:S04]  /*4740*/  SHF.L.U32 R2, R8, 0x1f, RZ ;  /* 0x0000001f08027819 */ /* 0x002fe800000006ff */
[----:B------:R-:W1:Y:S02]  /*4750*/  SYNCS.PHASECHK.TRANS64.TRYWAIT P0, [UR7], R2 ;  /* 0x00000002ff0075a7 */ /* 0x000e640008001107 */
[----:B-1----:R-:W-:Y:S05]  /*4760*/  @!P0 BRA `(.L_x_91) ;  /* 0x0000004400608947 */ /* 0x002fea0003800000 */
.L_x_90:
[----:B------:R-:W-:Y:S01]  /*4770*/  UISETP.NE.AND UP0, UPT, UR15, 0x1, UPT ;  /* 0x000000010f00788c */ /* 0x000fe2000bf05270 */
[----:B------:R-:W-:Y:S01]  /*4780*/  PLOP3.LUT P2, PT, PT, PT, PT, 0x80, 0x8 ;  /* 0x000000000008781c */ /* 0x000fe20003f4f070 */
[----:B------:R-:W-:Y:S02]  /*4790*/  UIADD3 UR6, UPT, UPT, UR5, 0x1, URZ ;  /* 0x0000000105067890 */ /* 0x000fe4000fffe0ff */
[----:B------:R-:W-:Y:S02]  /*47a0*/  UIADD3 UR17, UPT, UPT, UR7, 0xf0, URZ ;  /* 0x000000f007117890 */ /* 0x000fe4000fffe0ff */
[----:B------:R-:W-:Y:S01]  /*47b0*/  UISETP.NE.AND UP1, UPT, UR6, 0x1e, UPT ;  /* 0x0000001e0600788c */ /* 0x000fe2000bf25270 */
[----:B------:R-:W-:Y:S01]  /*47c0*/  PLOP3.LUT P0, PT, PT, PT, UP0, 0x80, 0x8 ;  /* 0x000000000008781c */ /* 0x000fe20003f0f008 */
[----:B------:R-:W-:Y:S02]  /*47d0*/  UIADD3 UR15, UPT, UPT, UR15, -0x1, URZ ;  /* 0xffffffff0f0f7890 */ /* 0x000fe4000fffe0ff */
[----:B------:R-:W-:Y:S02]  /*47e0*/  USEL UR8, URZ, 0x1, UP1 ;  /* 0x00000001ff087887 */ /* 0x000fe40008800000 */
[----:B------:R-:W-:Y:S01]  /*47f0*/  USEL UR14, UR6, URZ, UP1 ;  /* 0x000000ff060e7287 */ /* 0x000fe20008800000 */
[----:B------:R-:W-:Y:S01]  /*4800*/  UMOV UR7, 0x80004020 ;  /* 0x8000402000077882 */ /* 0x000fe20000000000 */
[----:B------:R-:W-:Y:S02]  /*4810*/  UMOV UR9, 0x80004020 ;  /* 0x8000402000097882 */ /* 0x000fe40000000000 */
[----:B------:R-:W-:Y:S01]  /*4820*/  @UP0 ULEA UR6, UR14, UR18, 0x3 ;  /* 0x000000120e060291 */ /* 0x000fe2000f8e18ff */
[----:B------:R-:W-:Y:S01]  /*4830*/  LOP3.LUT R8, R8, UR8, RZ, 0x3c, !PT ;  /* 0x0000000808087c12 */ /* 0x000fe2000f8e3cff */
[----:B------:R-:W-:Y:S01]  /*4840*/  ULEA UR8, UR5, UR21, 0x8 ;  /* 0x0000001505087291 */ /* 0x000fe2000f8e40ff */
[----:B------:R-:W-:Y:S02]  /*4850*/  UMOV UR13, 0x80004020 ;  /* 0x80004020000d7882 */ /* 0x000fe40000000000 */
[----:B-1----:R-:W-:Y:S01]  /*4860*/  @P0 SHF.L.U32 R0, R8, 0x1f, RZ ;  /* 0x0000001f08000819 */ /* 0x002fe200000006ff */
[----:B------:R-:W-:Y:S01]  /*4870*/  UIADD3 UR10, UPT, UPT, UR8, 0x2, URZ ;  /* 0x00000002080a7890 */ /* 0x000fe2000fffe0ff */
[----:B------:R-:W-:Y:S02]  /*4880*/  UMOV UR11, 0x80004020 ;  /* 0x80004020000b7882 */ /* 0x000fe40000000000 */
[----:B------:R2:W3:Y:S01]  /*4890*/  @P0 SYNCS.PHASECHK.TRANS64.TRYWAIT P2, [UR6], R0 ;  /* 0x00000000ff0005a7 */ /* 0x0004e20008041106 */
[----:B------:R-:W-:Y:S03]  /*48a0*/  UIMAD UR6, UR5, 0xc0, UR4 ;  /* 0x000000c0050678a4 */ /* 0x000fe6000f8e0204 */
[----:B------:R-:W-:Y:S01]  /*48b0*/  UMOV UR5, UR14 ;  /* 0x0000000e00057c82 */ /* 0x000fe20008000000 */
[----:B------:R-:W-:Y:S05]  /*48c0*/  UIADD3 UR12, UPT, UPT, UR6, 0x2, URZ ;  /* 0x00000002060c7890 */ /* 0x000fea000fffe0ff */
[----:B------:R2:W-:Y:S01]  /*48d0*/  UTCHMMA gdesc[UR8], gdesc[UR6], tmem[UR19], tmem[UR26], idesc[UR27], UP2 ;  /* 0x00ff1a06080075ea */ /* 0x0005e20009000013 */
[----:B------:R-:W-:Y:S03]  /*48e0*/  UPLOP3.LUT UP2, UPT, UPT, UPT, UPT, 0x80, 0x8 ;  /* 0x000000000008789c */ /* 0x000fe60003f4f070 */
[----:B------:R2:W-:Y:S01]  /*48f0*/  UTCHMMA gdesc[UR10], gdesc[UR12], tmem[UR19], tmem[UR24], idesc[UR25], UPT ;  /* 0x00ff180c0a0075ea */ /* 0x0005e2000b800013 */
[----:B------:R2:W-:Y:S01]  /*4900*/  UTCBAR.MULTICAST [UR17], URZ, UR20 ;  /* 0x000000ff110073e9 */ /* 0x0005e20008000814 */
[----:B------:R-:W-:Y:S06]  /*4910*/  BRA.U UP3, `(.L_x_92) ;  /* 0xfffffffd03787547 */ /* 0x000fec000b83ffff */
.L_x_89:
[----:B------:R-:W-:Y:S01]  /*4920*/  UIADD3 UR5, UPT, UPT, UR22, 0x1, URZ ;  /* 0x0000000116057890 */ /* 0x000fe2000fffe0ff */
[C---:B------:R-:W-:Y:S01]  /*4930*/  ISETP.NE.AND P0, PT, R10.reuse, 0x2, PT ;  /* 0x000000020a00780c */ /* 0x040fe20003f05270 */
[----:B--2---:R-:W-:Y:S02]  /*4940*/  UIADD3 UR6, UPT, UPT, UR23, 0x230, URZ ;  /* 0x0000023017067890 */ /* 0x004fe4000fffe0ff */
[----:B------:R-:W-:Y:S01]  /*4950*/  UISETP.NE.AND UP0, UPT, UR5, 0x4, UPT ;  /* 0x000000040500788c */ /* 0x000fe2000bf05270 */
[----:B-1----:R-:W-:Y:S02]  /*4960*/  SEL R0, RZ, 0x1, P0 ;  /* 0x00000001ff007807 */ /* 0x002fe40000000000 */
[----:B------:R-:W-:Y:S01]  /*4970*/  SEL R10, R10, RZ, P0 ;  /* 0x000000ff0a0a7207 */ /* 0x000fe20000000000 */
[----:B------:R-:W-:Y:S01]  /*4980*/  USEL UR7, URZ, 0x1, UP0 ;  /* 0x00000001ff077887 */ /* 0x000fe20008000000 */
[----:B------:R-:W-:Y:S01]  /*4990*/  LOP3.LUT R9, R9, R0, RZ, 0x3c, !PT ;  /* 0x0000000009097212 */ /* 0x000fe200078e3cff */
[----:B------:R-:W-:Y:S01]  /*49a0*/  USEL UR22, UR5, URZ, UP0 ;  /* 0x000000ff05167287 */ /* 0x000fe20008000000 */
[----:B------:R1:W-:Y:S03]  /*49b0*/  UTCBAR [UR6], URZ ;  /* 0x000000ff060073e9 */ /* 0x0003e600080000ff */
[----:B------:R-:W-:Y:S01]  /*49c0*/  LOP3.LUT R11, R11, UR7, RZ, 0x3c, !PT ;  /* 0x000000070b0b7c12 */ /* 0x000fe2000f8e3cff */
[----:B------:R-:W-:Y:S07]  /*49d0*/  @P1 BRA `(.L_x_93) ;  /* 0xfffffff800b41947 */ /* 0x000fee000383ffff */
[----:B------:R-:W2:Y:S01]  /*49e0*/  S2UR UR8, SR_CgaCtaId ;  /* 0x00000000000879c3 */ /* 0x000ea20000008800 */
[----:B------:R-:W-:Y:S01]  /*49f0*/  ELECT P0, URZ, PT ;  /* 0x0000000000ff782f */ /* 0x000fe20003800000 */
[----:B------:R-:W-:Y:S01]  /*4a00*/  IMAD.MOV.U32 R0, RZ, RZ, 0x1 ;  /* 0x00000001ff007424 */ /* 0x000fe200078e00ff */
[----:B------:R-:W-:Y:S01]  /*4a10*/  UIADD3 UR18, UPT, UPT, UR18, 0x250, URZ ;  /* 0x0000025012127890 */ /* 0x000fe2000fffe0ff */
[----:B------:R-:W-:Y:S01]  /*4a20*/  SHF.L.U32 R2, R11, 0x1f, RZ ;  /* 0x0000001f0b027819 */ /* 0x000fe200000006ff */
[----:B------:R-:W-:-:S03]  /*4a30*/  UMOV UR4, 0x40 ;  /* 0x0000004000047882 */ /* 0x000fc60000000000 */
[----:B------:R-:W-:Y:S01]  /*4a40*/  UVIRTCOUNT.DEALLOC.SMPOOL 0x80 ;  /* 0x000000800000784c */ /* 0x000fe20000000000 */
[----:B--2---:R-:W-:Y:S02]  /*4a50*/  ULEA UR8, UR8, UR4, 0x18 ;  /* 0x0000000408087291 */ /* 0x004fe4000f8ec0ff */
[----:B------:R-:W-:-:S07]  /*4a60*/  ULEA UR4, UR22, UR18, 0x3 ;  /* 0x0000001216047291 */ /* 0x000fce000f8e18ff */
[----:B------:R2:W-:Y:S02]  /*4a70*/  @P0 STS.U8 [UR8+0x1c], R0 ;  /* 0x00001c00ff000988 */ /* 0x0005e40008000008 */
[----:B------:R-:W4:Y:S02]  /*4a80*/  SYNCS.PHASECHK.TRANS64.TRYWAIT P0, [UR4], R2 ;  /* 0x00000002ff0075a7 */ /* 0x000f240008001104 */
[----:B--2-4-:R-:W-:Y:S05]  /*4a90*/  @!P0 BRA `(.L_x_94) ;  /* 0x0000004000ac8947 */ /* 0x014fea0003800000 */
.L_x_210:
[----:B------:R-:W-:-:S04]  /*4aa0*/  UIADD3 UR4, UPT, UPT, UR22, 0x1, URZ ;  /* 0x0000000116047890 */ /* 0x000fc8000fffe0ff */
[----:B------:R-:W-:-:S04]  /*4ab0*/  UISETP.NE.AND UP0, UPT, UR4, 0x4, UPT ;  /* 0x000000040400788c */ /* 0x000fc8000bf05270 */
[----:B-1----:R-:W-:Y:S02]  /*4ac0*/  USEL UR6, URZ, 0x1, UP0 ;  /* 0x00000001ff067887 */ /* 0x002fe40008000000 */
[----:B------:R-:W-:-:S04]  /*4ad0*/  USEL UR4, UR4, URZ, UP0 ;  /* 0x000000ff04047287 */ /* 0x000fc80008000000 */
[----:B------:R-:W-:Y:S01]  /*4ae0*/  ULEA UR5, UR4, UR18, 0x3 ;  /* 0x0000001204057291 */ /* 0x000fe2000f8e18ff */
[----:B--2---:R-:W-:-:S04]  /*4af0*/  LOP3.LUT R2, R11, UR6, RZ, 0x3c, !PT ;  /* 0x000000060b027c12 */ /* 0x004fc8000f8e3cff */
[----:B------:R-:W-:-:S04]  /*4b00*/  SHF.L.U32 R3, R2, 0x1f, RZ ;  /* 0x0000001f02037819 */ /* 0x000fc800000006ff */
[----:B------:R-:W1:Y:S02]  /*4b10*/  SYNCS.PHASECHK.TRANS64.TRYWAIT P0, [UR5], R3 ;  /* 0x00000003ff0075a7 */ /* 0x000e640008001105 */
[----:B-1----:R-:W-:Y:S05]  /*4b20*/  @!P0 BRA `(.L_x_95) ;  /* 0x0000004000a08947 */ /* 0x002fea0003800000 */
.L_x_212:
        /* <DEDUP_REMOVED lines=9> */
.L_x_214:
[----:B------:R-:W-:-:S04]  /*4bc0*/  UIADD3 UR4, UPT, UPT, UR4, 0x1, URZ ;  /* 0x0000000104047890 */ /* 0x000fc8000fffe0ff */
[----:B------:R-:W-:-:S04]  /*4bd0*/  UISETP.NE.AND UP0, UPT, UR4, 0x4, UPT ;  /* 0x000000040400788c */ /* 0x000fc8000bf05270 */
[----:B------:R-:W-:Y:S02]  /*4be0*/  USEL UR5, URZ, 0x1, UP0 ;  /* 0x00000001ff057887 */ /* 0x000fe40008000000 */
[----:B------:R-:W-:-:S04]  /*4bf0*/  USEL UR4, UR4, URZ, UP0 ;  /* 0x000000ff04047287 */ /* 0x000fc80008000000 */
[----:B------:R-:W-:Y:S01]  /*4c00*/  ULEA UR4, UR4, UR18, 0x3 ;  /* 0x0000001204047291 */ /* 0x000fe2000f8e18ff */
[----:B------:R-:W-:-:S04]  /*4c10*/  LOP3.LUT R2, R2, UR5, RZ, 0x3c, !PT ;  /* 0x0000000502027c12 */ /* 0x000fc8000f8e3cff */
[----:B------:R-:W-:-:S04]  /*4c20*/  SHF.L.U32 R2, R2, 0x1f, RZ ;  /* 0x0000001f02027819 */ /* 0x000fc800000006ff */
[----:B------:R-:W2:Y:S02]  /*4c30*/  SYNCS.PHASECHK.TRANS64.TRYWAIT P0, [UR4], R2 ;  /* 0x00000002ff0075a7 */ /* 0x000ea40008001104 */
[----:B--2---:R-:W-:Y:S05]  /*4c40*/  @!P0 BRA `(.L_x_97) ;  /* 0x0000004000888947 */ /* 0x004fea0003800000 */
.L_x_216:
[----:B------:R-:W-:Y:S01]  /*4c50*/  NOP ;  /* 0x0000000000007918 */ /* 0x000fe20000000000 */
[----:B-1----:R-:W1:Y:S01]  /*4c60*/  LDS R0, [UR8+0x14] ;  /* 0x00001408ff007984 */ /* 0x002e620008000800 */
[----:B------:R-:W-:Y:S01]  /*4c70*/  ULOP3.LUT UR4, UR30, 0xffff, URZ, 0xc0, !UPT ;  /* 0x0000ffff1e047892 */ /* 0x000fe2000f8ec0ff */
[----:B------:R-:W-:Y:S01]  /*4c80*/  UMOV UR5, 0xffff ;  /* 0x0000ffff00057882 */ /* 0x000fe20000000000 */
[----:B------:R-:W-:Y:S02]  /*4c90*/  UMOV UR6, 0x1 ;  /* 0x0000000100067882 */ /* 0x000fe40000000000 */
[----:B------:R-:W-:-:S04]  /*4ca0*/  USHF.R.U32.HI UR4, URZ, 0x5, UR4 ;  /* 0x00000005ff047899 */ /* 0x000fc80008011604 */
[----:B------:R-:W-:Y:S02]  /*4cb0*/  USHF.L.U32 UR5, UR5, UR4, URZ ;  /* 0x0000000405057299 */ /* 0x000fe400080006ff */
[----:B------:R-:W-:-:S04]  /*4cc0*/  USHF.L.U32 UR4, UR6, UR4, URZ ;  /* 0x0000000406047299 */ /* 0x000fc800080006ff */
[----:B-1----:R-:W-:-:S04]  /*4cd0*/  LOP3.LUT R0, R0, UR5, RZ, 0xc0, !PT ;  /* 0x0000000500007c12 */ /* 0x002fc8000f8ec0ff */
[----:B------:R-:W-:-:S13]  /*4ce0*/  ISETP.NE.AND P0, PT, R0, UR5, PT ;  /* 0x0000000500007c0c */ /* 0x000fda000bf05270 */
[----:B------:R-:W-:Y:S05]  /*4cf0*/  @P0 BRA `(.L_x_98) ;  /* 0x0000000000580947 */ /* 0x000fea0003800000 */
[----:B------:R-:W1:Y:S02]  /*4d00*/  LDS R0, [UR8+0x18] ;  /* 0x00001808ff007984 */ /* 0x000e640008000800 */
[----:B-1----:R-:W-:-:S04]  /*4d10*/  LOP3.LUT R0, R0, UR4, RZ, 0xc0, !PT ;  /* 0x0000000400007c12 */ /* 0x002fc8000f8ec0ff */
[----:B------:R-:W-:-:S13]  /*4d20*/  ISETP.NE.AND P0, PT, R0, UR4, PT ;  /* 0x0000000400007c0c */ /* 0x000fda000bf05270 */
[----:B------:R-:W-:Y:S05]  /*4d30*/  @P0 BRA `(.L_x_99) ;  /* 0x00000000003c0947 */ /* 0x000fea0003800000 */
[----:B------:R-:W1:Y:S01]  /*4d40*/  S2R R2, SR_LANEID ;  /* 0x0000000000027919 */ /* 0x000e620000000000 */
[----:B------:R-:W-:-:S06]  /*4d50*/  ULOP3.LUT UR5, URZ, UR5, URZ, 0x33, !UPT ;  /* 0x00000005ff057292 */ /* 0x000fcc000f8e33ff */
[----:B------:R-:W-:-:S04]  /*4d60*/  IMAD.U32 R0, RZ, RZ, UR5 ;  /* 0x00000005ff007e24 */ /* 0x000fc8000f8e00ff */
[----:B------:R2:W4:Y:S02]  /*4d70*/  REDUX UR7, R0 ;  /* 0x00000000000773c4 */ /* 0x0005240000000000 */
[----:B------:R1:W-:Y:S01]  /*4d80*/  UTCATOMSWS.AND URZ, UR5 ;  /* 0x0000000500ff79e3 */ /* 0x0003e20008000000 */
[----:B--2---:R-:W-:Y:S01]  /*4d90*/  LOP3.LUT R0, RZ, UR4, RZ, 0x33, !PT ;  /* 0x00000004ff007c12 */ /* 0x004fe2000f8e33ff */
[----:B------:R-:W-:Y:S02]  /*4da0*/  VOTEU.ANY UR4, UPT, PT ;  /* 0x0000000000047886 */ /* 0x000fe400038e0100 */
[----:B------:R-:W-:Y:S02]  /*4db0*/  UFLO.U32 UR4, UR4 ;  /* 0x00000004000472bd */ /* 0x000fe400080e0000 */
[----:B------:R-:W2:Y:S04]  /*4dc0*/  REDUX UR6, R0 ;  /* 0x00000000000673c4 */ /* 0x000ea80000000000 */
[----:B-1----:R-:W-:-:S02]  /*4dd0*/  ISETP.EQ.U32.AND P0, PT, R2, UR4, PT ;  /* 0x0000000402007c0c */ /* 0x002fc4000bf02070 */
[----:B----4-:R-:W-:-:S11]  /*4de0*/  MOV R2, UR7 ;  /* 0x0000000700027c02 */ /* 0x010fd60008000f00 */
[----:B------:R1:W-:Y:S01]  /*4df0*/  @P0 ATOMS.AND RZ, [UR8+0x14], R2 ;  /* 0x00001402ffff098c */ /* 0x0003e2000a800008 */
[----:B--2---:R-:W-:-:S05]  /*4e00*/  IMAD.U32 R0, RZ, RZ, UR6 ;  /* 0x00000006ff007e24 */ /* 0x004fca000f8e00ff */
[----:B------:R1:W-:Y:S01]  /*4e10*/  @P0 ATOMS.AND RZ, [UR8+0x18], R0 ;  /* 0x00001800ffff098c */ /* 0x0003e2000a800008 */
[----:B------:R-:W-:Y:S05]  /*4e20*/  BRA `(.L_x_100) ;  /* 0x0000000000147947 */ /* 0x000fea0003800000 */
.L_x_99:
[----:B------:R-:W-:Y:S02]  /*4e30*/  MOV R2, 0x4e50 ;  /* 0x00004e5000027802 */ /* 0x000fe40000000f00 */
[----:B---3-5:R-:W-:Y:S05]  /*4e40*/  CALL.REL.NOINC `($__internal_0_$__cuda_sm10x_tcgen05_guardrail_trap_col_being_dealloced_not_returned_by_alloc) ;  /* 0x0000004000b87944 */ /* 0x028fea0003c00000 */
[----:B------:R-:W-:Y:S05]  /*4e50*/  BRA `(.L_x_100) ;  /* 0x0000000000087947 */ /* 0x000fea0003800000 */
.L_x_98:
[----:B------:R-:W-:Y:S02]  /*4e60*/  MOV R2, 0x4e80 ;  /* 0x00004e8000027802 */ /* 0x000fe40000000f00 */
[----:B---3-5:R-:W-:Y:S05]  /*4e70*/  CALL.REL.NOINC `($__internal_2_$__cuda_sm10x_tcgen05_guardrail_trap_unallocated_columns_being_dealloced) ;  /* 0x0000004000c47944 */ /* 0x028fea0003c00000 */
.L_x_100:
[----:B------:R-:W-:Y:S01]  /*4e80*/  NOP ;  /* 0x0000000000007918 */ /* 0x000fe20000000000 */
[----:B------:R-:W-:Y:S05]  /*4e90*/  EXIT ;  /* 0x000000000000794d */ /* 0x000fea0003800000 */
.L_x_82:
[----:B------:R-:W-:-:S09]  /*4ea0*/  UISETP.NE.OR UP0, UPT, UR20, 0x3, !UP3 ;  /* 0x000000031400788c */ /* 0x000fd2000df05670 */
[----:B------:R-:W-:Y:S05]  /*4eb0*/  BRA.U UP0, `(.L_x_101) ;  /* 0x0000000d00b07547 */ /* 0x000fea000b800000 */
[----:B------:R-:W1:Y:S01]  /*4ec0*/  LDCU.64 UR4, c[0x0][0x888] ;  /* 0x00011100ff0477ac */ /* 0x000e620008000a00 */
[----:B------:R-:W2:Y:S01]  /*4ed0*/  LDC.64 R12, c[0x0][0x348] ;  /* 0x0000d200ff0c7b82 */ /* 0x000ea20000000a00 */
[----:B------:R-:W-:Y:S02]  /*4ee0*/  HFMA2 R9, -RZ, RZ, 0, 0 ;  /* 0x00000000ff097431 */ /* 0x000fe400000001ff */
[----:B------:R-:W-:Y:S01]  /*4ef0*/  IMAD.MOV.U32 R11, RZ, RZ, 0x1 ;  /* 0x00000001ff0b7424 */ /* 0x000fe200078e00ff */
[----:B------:R-:W3:Y:S01]  /*4f00*/  LDCU UR38, c[0x0][0x370] ;  /* 0x00006e00ff2677ac */ /* 0x000ee20008000800 */
[----:B------:R-:W-:Y:S01]  /*4f10*/  IMAD.MOV.U32 R10, RZ, RZ, RZ ;  /* 0x000000ffff0a7224 */ /* 0x000fe200078e00ff */
[----:B------:R-:W-:Y:S01]  /*4f20*/  MOV R8, 0x1800 ;  /* 0x0000180000087802 */ /* 0x000fe20000000f00 */
[----:B------:R-:W3:Y:S01]  /*4f30*/  LDCU.128 UR52, c[0x0][0xb10] ;  /* 0x00016200ff3477ac */ /* 0x000ee20008000c00 */
[----:B------:R-:W4:Y:S01]  /*4f40*/  LDCU UR37, c[0x0][0x374] ;  /* 0x00006e80ff2577ac */ /* 0x000f220008000800 */
[----:B------:R-:W4:Y:S01]  /*4f50*/  LDCU.64 UR32, c[0x0][0x890] ;  /* 0x00011200ff2077ac */ /* 0x000f220008000a00 */
[----:B-1----:R-:W-:Y:S01]  /*4f60*/  UISETP.NE.U32.AND UP0, UPT, UR4, URZ, UPT ;  /* 0x000000ff0400728c */ /* 0x002fe2000bf05070 */
[----:B------:R-:W1:Y:S01]  /*4f70*/  LDCU UR15, c[0x0][0xb0c] ;  /* 0x00016180ff0f77ac */ /* 0x000e620008000800 */
[----:B------:R-:W2:Y:S01]  /*4f80*/  LDCU UR43, c[0x0][0xb20] ;  /* 0x00016400ff2b77ac */ /* 0x000ea20008000800 */
[----:B------:R-:W2:Y:S01]  /*4f90*/  LDCU UR4, c[0x0][0xb30] ;  /* 0x00016600ff0477ac */ /* 0x000ea20008000800 */
[----:B---3--:R-:W-:-:S02]  /*4fa0*/  UIMAD.WIDE.U32 UR8, UR38, UR52, URZ ;  /* 0x00000034260872a5 */ /* 0x008fc4000f8e00ff */
[----:B----4-:R-:W-:Y:S02]  /*4fb0*/  UIMAD.WIDE.U32 UR10, UR37, UR55, URZ ;  /* 0x00000037250a72a5 */ /* 0x010fe4000f8e00ff */
[----:B------:R-:W-:Y:S02]  /*4fc0*/  UISETP.NE.U32.AND UP6, UPT, UR32, URZ, UPT ;  /* 0x000000ff2000728c */ /* 0x000fe4000bfc5070 */
[----:B------:R-:W-:Y:S01]  /*4fd0*/  UISETP.NE.AND.EX UP5, UPT, UR5, URZ, UPT, UP0 ;  /* 0x000000ff0500728c */ /* 0x000fe2000bfa5300 */
[----:B------:R-:W-:Y:S01]  /*4fe0*/  UMOV UR6, 0x400 ;  /* 0x0000040000067882 */ /* 0x000fe20000000000 */
[----:B------:R-:W-:Y:S01]  /*4ff0*/  UISETP.NE.AND UP0, UPT, UR42, 0x1, UPT ;  /* 0x000000012a00788c */ /* 0x000fe2000bf05270 */
[----:B------:R-:W-:Y:S01]  /*5000*/  UMOV UR8, UR9 ;  /* 0x0000000900087c82 */ /* 0x000fe20008000000 */
[----:B------:R-:W-:Y:S01]  /*5010*/  UMOV UR39, UR11 ;  /* 0x0000000b00277c82 */ /* 0x000fe20008000000 */
[----:B------:R-:W-:Y:S02]  /*5020*/  USEL UR41, URZ, 0x1, UP4 ;  /* 0x00000001ff297887 */ /* 0x000fe4000a000000 */
[----:B-1----:R-:W-:Y:S01]  /*5030*/  UISETP.NE.AND UP0, UPT, UR15, 0x1, UPT ;  /* 0x000000010f00788c */ /* 0x002fe2000bf05270 */
[----:B------:R-:W-:Y:S01]  /*5040*/  UMOV UR21, URZ ;  /* 0x000000ff00157c82 */ /* 0x000fe20008000000 */
[----:B------:R-:W-:-:S02]  /*5050*/  UPLOP3.LUT UP4, UPT, UPT, UPT, UPT, 0x40, 0x4 ;  /* 0x000000000004789c */ /* 0x000fc40003f8e870 */
[----:B------:R-:W-:Y:S01]  /*5060*/  UISETP.GE.AND UP2, UPT, UR42, 0x1, UPT ;  /* 0x000000012a00788c */ /* 0x000fe2000bf46270 */
[----:B------:R-:W1:Y:S01]  /*5070*/  LDCU.64 UR22, c[0x0][0xb28] ;  /* 0x00016500ff1677ac */ /* 0x000e620008000a00 */
[----:B------:R-:W-:Y:S02]  /*5080*/  ULEA UR6, UR44, UR6, 0x18 ;  /* 0x000000062c067291 */ /* 0x000fe4000f8ec0ff */
[----:B------:R-:W-:Y:S02]  /*5090*/  UISETP.NE.AND.EX UP6, UPT, UR33, URZ, UPT, UP6 ;  /* 0x000000ff2100728c */ /* 0x000fe4000bfc5360 */
[----:B------:R-:W-:Y:S02]  /*50a0*/  USHF.R.U32.HI UR40, URZ, UR53, UR8 ;  /* 0x00000035ff287299 */ /* 0x000fe40008011608 */
[----:B--2---:R-:W-:Y:S02]  /*50b0*/  USHF.R.U32.HI UR39, URZ, UR43, UR39 ;  /* 0x0000002bff277299 */ /* 0x004fe40008011627 */
[----:B------:R-:W-:-:S02]  /*50c0*/  UISETP.NE.AND UP0, UPT, UR54, 0x1, UPT ;  /* 0x000000013600788c */ /* 0x000fc4000bf05270 */
[----:B------:R-:W-:-:S11]  /*50d0*/  UISETP.NE.AND UP3, UPT, UR4, 0x1, UPT ;  /* 0x000000010400788c */ /* 0x000fd6000bf65270 */
.L_x_109:
[C---:B------:R-:W-:Y:S02]  /*50e0*/  LEA R3, R10.reuse, UR6, 0x3 ;  /* 0x000000060a037c11 */ /* 0x040fe4000f8e18ff */
[----:B------:R-:W-:Y:S02]  /*50f0*/  SHF.L.U32 R0, R9, 0x1f, RZ ;  /* 0x0000001f09007819 */ /* 0x000fe400000006ff */
[----:B------:R-:W-:Y:S02]  /*5100*/  LEA R4, R10, UR6, 0x4 ;  /* 0x000000060a047c11 */ /* 0x000fe4000f8e20ff */
[----:B--2---:R-:W2:Y:S02]  /*5110*/  SYNCS.PHASECHK.TRANS64.TRYWAIT P0, [R3+URZ+0x210], R0 ;  /* 0x00021000030075a7 */ /* 0x004ea400080011ff */
[----:B--2---:R-:W-:Y:S05]  /*5120*/  @!P0 BRA `(.L_x_102) ;  /* 0x0000003c00688947 */ /* 0x004fea0003800000 */
.L_x_217:
[----:B------:R-:W3:Y:S01]  /*5130*/  LDS.128 R4, [R4+0x2a0] ;  /* 0x0002a00004047984 */ /* 0x000ee20000000c00 */
[----:B------:R-:W-:Y:S01]  /*5140*/  UISETP.GE.AND UP0, UPT, UR42, 0x1, UPT ;  /* 0x000000012a00788c */ /* 0x000fe2000bf06270 */
[----:B------:R-:W-:Y:S01]  /*5150*/  @!PT LDS RZ, [RZ] ;  /* 0x00000000fffff984 */ /* 0x000fe20000000800 */
[----:B------:R-:W-:Y:S01]  /*5160*/  @!PT LDS RZ, [RZ] ;  /* 0x00000000fffff984 */ /* 0x000fe20000000800 */
[----:B------:R-:W-:Y:S01]  /*5170*/  @!PT LDS RZ, [RZ] ;  /* 0x00000000fffff984 */ /* 0x000fe20000000800 */
[----:B------:R-:W-:Y:S01]  /*5180*/  @!PT LDS RZ, [RZ] ;  /* 0x00000000fffff984 */ /* 0x000fe20000000800 */
[----:B------:R4:W-:Y:S06]  /*5190*/  MEMBAR.ALL.CTA ;  /* 0x0000000000007992 */ /* 0x0009ec0000008000 */
[----:B----4-:R-:W4:Y:S01]  /*51a0*/  FENCE.VIEW.ASYNC.S ;  /* 0x00000000000073c6 */ /* 0x010f220000000000 */
[----:B---3--:R-:W-:Y:S11]  /*51b0*/  LOP3.LUT P0, RZ, R6, 0x1, RZ, 0xc0, !PT ;  /* 0x0000000106ff7812 */ /* 0x008ff6000780c0ff */
[----:B------:R-:W-:Y:S02]  /*51c0*/  @!UPT UIADD3 URZ, UPT, UPT, URZ, URZ, URZ ;  /* 0x000000fffffff290 */ /* 0x000fe4000fffe0ff */
[----:B----4-:R-:W-:Y:S01]  /*51d0*/  VOTEU.ANY UP2, P0 ;  /* 0x0000000000ff7886 */ /* 0x010fe20000040100 */
[----:B------:R-:W-:Y:S11]  /*51e0*/  PLOP3.LUT P0, PT, PT, PT, UP2, 0x80, 0x8 ;  /* 0x000000000008781c */ /* 0x000ff60003f0f028 */
[----:B------:R-:W-:Y:S02]  /*51f0*/  @!UPT UIADD3 URZ, UPT, UPT, URZ, URZ, URZ ;  /* 0x000000fffffff290 */ /* 0x000fe4000fffe0ff */
[----:B--2---:R-:W-:Y:S02]  /*5200*/  @P0 SHF.R.U32.HI R0, RZ, 0x10, R5 ;  /* 0x00000010ff000819 */ /* 0x004fe40000011605 */
[----:B------:R-:W-:Y:S02]  /*5210*/  @P0 MOV R2, R4 ;  /* 0x0000000400020202 */ /* 0x000fe40000000f00 */
[----:B------:R-:W-:Y:S01]  /*5220*/  @P0 R2UR UR4, R0 ;  /* 0x00000000000402ca */ /* 0x000fe200000e0000 */
[----:B------:R-:W-:Y:S01]  /*5230*/  VIADD R0, R3, 0x220 ;  /* 0x0000022003007836 */ /* 0x000fe20000000000 */
[----:B------:R-:W-:Y:S02]  /*5240*/  @P0 LOP3.LUT R4, R5, 0xffff, RZ, 0xc0, !PT ;  /* 0x0000ffff05040812 */ /* 0x000fe400078ec0ff */
[----:B------:R-:W-:Y:S02]  /*5250*/  @P0 R2UR UR7, R2 ;  /* 0x00000000020702ca */ /* 0x000fe400000e0000 */
[----:B------:R-:W-:Y:S02]  /*5260*/  PRMT R0, RZ, 0x654, R0 ;  /* 0x00000654ff007816 */ /* 0x000fe40000000000 */
[----:B------:R-:W-:Y:S02]  /*5270*/  @P0 R2UR UR5, R4 ;  /* 0x00000000040502ca */ /* 0x000fe400000e0000 */
[----:B------:R2:W-:Y:S03]  /*5280*/  SYNCS.ARRIVE.TRANS64.RED.A1T0 RZ, [R0+URZ], RZ ;  /* 0x000000ff00ff79a7 */ /* 0x0005e600081004ff */
[----:B------:R-:W-:Y:S04]  /*5290*/  @UP2 UMOV UR29, UR4 ;  /* 0x00000004001d2c82 */ /* 0x000fe80008000000 */
[----:B------:R-:W-:Y:S04]  /*52a0*/  @UP2 UMOV UR14, UR7 ;  /* 0x00000007000e2c82 */ /* 0x000fe80008000000 */
[----:B------:R-:W-:Y:S01]  /*52b0*/  @UP2 UMOV UR13, UR5 ;  /* 0x00000005000d2c82 */ /* 0x000fe20008000000 */
[----:B------:R-:W-:Y:S05]  /*52c0*/  BRA.U !UP0, `(.L_x_103) ;  /* 0x0000000108c07547 */ /* 0x000fea000b800000 */
[----:B------:R-:W-:Y:S02]  /*52d0*/  UIMAD.WIDE.U32 UR10, UR13, UR55, URZ ;  /* 0x000000370d0a72a5 */ /* 0x000fe4000f8e00ff */
[----:B------:R-:W-:Y:S02]  /*52e0*/  UP2UR UR12, UPR, URZ, 0x4 ;  /* 0x00000004ff0c7883 */ /* 0x000fe40008000000 */
[----:B------:R-:W-:Y:S02]  /*52f0*/  UISETP.NE.AND UP2, UPT, UR54, 0x1, UPT ;  /* 0x000000013600788c */ /* 0x000fe4000bf45270 */
[----:B------:R-:W-:Y:S02]  /*5300*/  UIMAD.WIDE.U32 UR16, UR14, UR52, URZ ;  /* 0x000000340e1072a5 */ /* 0x000fe4000f8e00ff */
[----:B------:R-:W-:Y:S02]  /*5310*/  USEL UR4, UR37, UR39, !UP2 ;  /* 0x0000002725047287 */ /* 0x000fe4000d000000 */
[----:B------:R-:W-:Y:S02]  /*5320*/  UISETP.NE.AND UP0, UPT, UR15, 0x1, UPT ;  /* 0x000000010f00788c */ /* 0x000fe4000bf05270 */
[----:B------:R-:W-:Y:S02]  /*5330*/  UP2UR UR20, UPR, URZ, 0x2 ;  /* 0x00000002ff147883 */ /* 0x000fe40008000000 */
[----:B------:R-:W-:Y:S02]  /*5340*/  UISETP.NE.AND UP1, UPT, UR42, 0x1, UPT ;  /* 0x000000012a00788c */ /* 0x000fe4000bf25270 */
[----:B-1----:R-:W-:Y:S02]  /*5350*/  UIMAD.WIDE.U32 UR18, UR4, UR22, URZ ;  /* 0x00000016041272a5 */ /* 0x002fe4000f8e00ff */
[----:B------:R-:W-:Y:S01]  /*5360*/  USEL UR8, UR38, UR40, !UP0 ;  /* 0x0000002826087287 */ /* 0x000fe2000c000000 */
[----:B------:R-:W-:Y:S02]  /*5370*/  UMOV UR5, UR11 ;  /* 0x0000000b00057c82 */ /* 0x000fe40008000000 */
[----:B------:R-:W-:Y:S02]  /*5380*/  USHF.R.U32.HI UR7, URZ, UR43, UR5 ;  /* 0x0000002bff077299 */ /* 0x000fe40008011605 */
[----:B------:R-:W-:Y:S02]  /*5390*/  UIMAD.WIDE.U32 UR24, UR8, UR22, URZ ;  /* 0x00000016081872a5 */ /* 0x000fe4000f8e00ff */
[----:B------:R-:W-:Y:S02]  /*53a0*/  USEL UR7, UR13, UR7, !UP2 ;  /* 0x000000070d077287 */ /* 0x000fe4000d000000 */
[----:B------:R-:W-:Y:S02]  /*53b0*/  UISETP.NE.AND UP2, UPT, UR12, URZ, UPT ;  /* 0x000000ff0c00728c */ /* 0x000fe4000bf45270 */
[----:B------:R-:W-:Y:S01]  /*53c0*/  UIMAD.WIDE.U32 UR10, UR7, UR22, URZ ;  /* 0x00000016070a72a5 */ /* 0x000fe2000f8e00ff */
[----:B------:R-:W-:Y:S02]  /*53d0*/  UMOV UR5, UR17 ;  /* 0x0000001100057c82 */ /* 0x000fe40008000000 */
[----:B------:R-:W-:Y:S03]  /*53e0*/  USHF.R.U32.HI UR9, URZ, UR53, UR5 ;  /* 0x00000035ff097299 */ /* 0x000fe60008011605 */
[----:B------:R-:W-:Y:S02]  /*53f0*/  UMOV UR5, UR19 ;  /* 0x0000001300057c82 */ /* 0x000fe40008000000 */
[----:B------:R-:W-:Y:S03]  /*5400*/  @UP1 USHF.R.U32.HI UR4, URZ, UR23, UR5 ;  /* 0x00000017ff041299 */ /* 0x000fe60008011605 */
[----:B------:R-:W-:Y:S01]  /*5410*/  UMOV UR5, UR25 ;  /* 0x0000001900057c82 */ /* 0x000fe20008000000 */
[----:B------:R-:W-:Y:S02]  /*5420*/  UIMAD UR4, UR42, UR4, URZ ;  /* 0x000000042a0472a4 */ /* 0x000fe4000f8e02ff */
[----:B------:R-:W-:Y:S02]  /*5430*/  @UP1 USHF.R.U32.HI UR8, URZ, UR23, UR5 ;  /* 0x00000017ff081299 */ /* 0x000fe40008011605 */
[----:B------:R-:W-:Y:S02]  /*5440*/  USEL UR5, UR14, UR9, !UP0 ;  /* 0x000000090e057287 */ /* 0x000fe4000c000000 */
[----:B------:R-:W-:Y:S02]  /*5450*/  UIMAD UR9, UR42, UR8, URZ ;  /* 0x000000082a0972a4 */ /* 0x000fe4000f8e02ff */
[----:B------:R-:W-:Y:S03]  /*5460*/  UISETP.GE.AND UP0, UPT, UR7, UR4, UPT ;  /* 0x000000040700728c */ /* 0x000fe6000bf06270 */
[----:B------:R-:W-:Y:S01]  /*5470*/  UMOV UR4, UR11 ;  /* 0x0000000b00047c82 */ /* 0x000fe20008000000 */
[----:B------:R-:W-:Y:S02]  /*5480*/  UISETP.GE.OR UP0, UPT, UR5, UR9, UP0 ;  /* 0x000000090500728c */ /* 0x000fe40008706670 */
[----:B------:R-:W-:Y:S02]  /*5490*/  USHF.R.U32.HI UR4, URZ, UR23, UR4 ;  /* 0x00000017ff047299 */ /* 0x000fe40008011604 */
[----:B------:R-:W-:Y:S02]  /*54a0*/  UIMAD.WIDE.U32 UR10, UR5, UR22, URZ ;  /* 0x00000016050a72a5 */ /* 0x000fe4000f8e00ff */
[----:B------:R-:W-:Y:S04]  /*54b0*/  USEL UR12, UR7, UR4, !UP1 ;  /* 0x00000004070c7287 */ /* 0x000fe8000c800000 */
[----:B------:R-:W-:Y:S01]  /*54c0*/  UIADD3 UR9, UPT, UPT, -UR12, URZ, URZ ;  /* 0x000000ff0c097290 */ /* 0x000fe2000fffe1ff */
[----:B------:R-:W-:Y:S02]  /*54d0*/  @!UP0 UMOV UR4, UR11 ;  /* 0x0000000b00048c82 */ /* 0x000fe40008000000 */
[----:B------:R-:W-:Y:S02]  /*54e0*/  @!UP0 USHF.R.U32.HI UR4, URZ, UR23, UR4 ;  /* 0x00000017ff048299 */ /* 0x000fe40008011604 */
[----:B------:R-:W-:Y:S02]  /*54f0*/  UIMAD UR9, UR42, UR9, UR7 ;  /* 0x000000092a0972a4 */ /* 0x000fe4000f8e0207 */
[----:B------:R-:W-:Y:S02]  /*5500*/  @!UP0 USEL UR4, UR5, UR4, !UP1 ;  /* 0x0000000405048287 */ /* 0x000fe4000c800000 */
[----:B------:R-:W-:Y:S02]  /*5510*/  UISETP.NE.AND UP1, UPT, UR20, URZ, UPT ;  /* 0x000000ff1400728c */ /* 0x000fe4000bf25270 */
[----:B------:R-:W-:Y:S02]  /*5520*/  @!UP0 UIMAD UR9, UR8, UR9, UR4 ;  /* 0x00000009080982a4 */ /* 0x000fe4000f8e0204 */
[----:B------:R-:W-:Y:S02]  /*5530*/  @!UP0 UIADD3 UR10, UPT, UPT, UR12, -UR4, URZ ;  /* 0x800000040c0a8290 */ /* 0x000fe4000fffe0ff */
[----:B------:R-:W-:Y:S02]  /*5540*/  UIADD3 UR4, UPT, UPT, -UR5, URZ, URZ ;  /* 0x000000ff05047290 */ /* 0x000fe4000fffe1ff */
[----:B------:R-:W-:Y:S02]  /*5550*/  UIADD3 UR8, UPT, UPT, -UR7, URZ, URZ ;  /* 0x000000ff07087290 */ /* 0x000fe4000fffe1ff */
[----:B------:R-:W-:Y:S02]  /*5560*/  @!UP0 UIMAD UR7, UR10, UR42, UR5 ;  /* 0x0000002a0a0782a4 */ /* 0x000fe4000f8e0205 */
[----:B------:R-:W-:Y:S02]  /*5570*/  UIMAD UR14, UR15, UR4, UR14 ;  /* 0x000000040f0e72a4 */ /* 0x000fe4000f8e020e */
[----:B------:R-:W-:Y:S01]  /*5580*/  UIMAD UR13, UR54, UR8, UR13 ;  /* 0x00000008360d72a4 */ /* 0x000fe2000f8e020d */
[----:B------:R-:W-:Y:S02]  /*5590*/  @!UP0 UMOV UR5, UR9 ;  /* 0x0000000900058c82 */ /* 0x000fe40008000000 */
[----:B------:R-:W-:Y:S02]  /*55a0*/  UIMAD UR14, UR5, UR15, UR14 ;  /* 0x0000000f050e72a4 */ /* 0x000fe4000f8e020e */
[----:B------:R-:W-:Y:S11]  /*55b0*/  UIMAD UR13, UR7, UR54, UR13 ;  /* 0x00000036070d72a4 */ /* 0x000ff6000f8e020d */
[----:B------:R-:W-:Y:S01]  /*55c0*/  @!UPT UIADD3 URZ, UPT, UPT, URZ, URZ, URZ ;  /* 0x000000fffffff290 */ /* 0x000fe2000fffe0ff */
.L_x_103:
[----:B------:R-:W3:Y:S01]  /*55d0*/  @!UP3 LDCU.128 UR16, c[0x0][0xb10] ;  /* 0x00016200ff10b7ac */ /* 0x000ee20008000c00 */
[----:B------:R-:W-:Y:S04]  /*55e0*/  ISETP.NE.U32.AND P0, PT, RZ, UR32, PT ;  /* 0x00000020ff007c0c */ /* 0x000fe8000bf05070 */
[----:B------:R-:W-:Y:S01]  /*55f0*/  ISETP.NE.AND.EX P0, PT, RZ, UR33, PT, P0 ;  /* 0x00000021ff007c0c */ /* 0x000fe2000bf05300 */
[----:B------:R-:W4:Y:S01]  /*5600*/  @!UP3 LDCU UR5, c[0x0][0xb0c] ;  /* 0x00016180ff05b7ac */ /* 0x000f220008000800 */
[----:B---3--:R-:W-:Y:S02]  /*5610*/  UIMAD.WIDE.U32 UR8, UR14, UR16, URZ ;  /* 0x000000100e0872a5 */ /* 0x008fe4000f8e00ff */
[----:B------:R-:W-:Y:S05]  /*5620*/  UIMAD.WIDE.U32 UR10, UR13, UR19, URZ ;  /* 0x000000130d0a72a5 */ /* 0x000fea000f8e00ff */
[----:B------:R-:W-:Y:S01]  /*5630*/  @!UP3 UMOV UR4, UR9 ;  /* 0x000000090004bc82 */ /* 0x000fe20008000000 */
[----:B----4-:R-:W-:Y:S02]  /*5640*/  @!UP3 UISETP.NE.AND UP0, UPT, UR5, 0x1, UPT ;  /* 0x000000010500b88c */ /* 0x010fe4000bf05270 */
[----:B------:R-:W-:Y:S01]  /*5650*/  @!UP3 USHF.R.U32.HI UR4, URZ, UR17, UR4 ;  /* 0x00000011ff04b299 */ /* 0x000fe20008011604 */
[----:B------:R-:W-:Y:S03]  /*5660*/  @!UP3 UMOV UR7, UR11 ;  /* 0x0000000b0007bc82 */ /* 0x000fe60008000000 */
[----:B------:R-:W-:Y:S02]  /*5670*/  @!UP3 USEL UR8, UR14, UR4, !UP0 ;  /* 0x000000040e08b287 */ /* 0x000fe4000c000000 */
[----:B------:R-:W-:Y:S05]  /*5680*/  @!UP3 UISETP.NE.AND UP0, UPT, UR18, 0x1, UPT ;  /* 0x000000011200b88c */ /* 0x000fea000bf05270 */
[----:B------:R-:W3:Y:S02]  /*5690*/  @!UP3 LDCU UR4, c[0x0][0xb20] ;  /* 0x00016400ff04b7ac */ /* 0x000ee40008000800 */
[----:B---3--:R-:W-:Y:S04]  /*56a0*/  @!UP3 USHF.R.U32.HI UR7, URZ, UR4, UR7 ;  /* 0x00000004ff07b299 */ /* 0x008fe80008011607 */
[----:B------:R-:W-:Y:S04]  /*56b0*/  @!UP3 USEL UR7, UR13, UR7, !UP0 ;  /* 0x000000070d07b287 */ /* 0x000fe8000c000000 */
[----:B------:R-:W-:Y:S02]  /*56c0*/  @!UP3 UIADD3 UR4, UPT, UPT, -UR8, UR7, URZ ;  /* 0x000000070804b290 */ /* 0x000fe4000fffe1ff */
[----:B------:R-:W-:Y:S02]  /*56d0*/  @!UP3 UIADD3 UR7, UPT, UPT, UR8, -UR7, URZ ;  /* 0x800000070807b290 */ /* 0x000fe4000fffe0ff */
[----:B------:R-:W-:Y:S02]  /*56e0*/  @!UP3 UIMAD UR14, UR4, UR5, UR14 ;  /* 0x00000005040eb2a4 */ /* 0x000fe4000f8e020e */
[----:B------:R-:W-:Y:S01]  /*56f0*/  @!UP3 UIMAD UR13, UR7, UR18, UR13 ;  /* 0x00000012070db2a4 */ /* 0x000fe2000f8e020d */
[----:B------:R-:W-:Y:S11]  /*5700*/  BRA.U UP4, `(.L_x_104) ;  /* 0x0000000104107547 */ /* 0x000ff6000b800000 */
[----:B------:R-:W-:Y:S04]  /*5710*/  MOV R2, UR41 ;  /* 0x0000002900027c02 */ /* 0x000fe80008000f00 */
[----:B------:R-:W-:Y:S04]  /*5720*/  SHF.L.U32 R2, R2, 0x1f, RZ ;  /* 0x0000001f02027819 */ /* 0x000fe800000006ff */
[----:B------:R-:W3:Y:S02]  /*5730*/  SYNCS.PHASECHK.TRANS64.TRYWAIT P1, [UR6+0x208], R2 ;  /* 0x00020802ff0075a7 */ /* 0x000ee40008021106 */
[----:B---3--:R-:W-:Y:S05]  /*5740*/  @!P1 BRA `(.L_x_105) ;  /* 0x0000003400f49947 */ /* 0x008fea0003800000 */
.L_x_104:
[----:B------:R-:W-:Y:S05]  /*5750*/  BRA.U !UP6, `(.L_x_106) ;  /* 0x000000010e387547 */ /* 0x000fea000b800000 */
[----:B------:R-:W-:Y:S01]  /*5760*/  UPLOP3.LUT UP1, UPT, UPT, UPT, UP5, 0x80, 0x8 ;  /* 0x000000000008789c */ /* 0x000fe20003f2f050 */
[----:B--2---:R-:W-:Y:S01]  /*5770*/  HFMA2 R0, -RZ, RZ, 0, 5.9604644775390625e-08 ;  /* 0x00000001ff007431 */ /* 0x004fe200000001ff */
[----:B------:R-:W2:Y:S01]  /*5780*/  LDCU.64 UR8, c[0x0][0x358] ;  /* 0x00006b00ff0877ac */ /* 0x000ea20008000a00 */
[----:B------:R-:W-:Y:S03]  /*5790*/  IMAD.MOV.U32 R65, RZ, RZ, 0x1 ;  /* 0x00000001ff417424 */ /* 0x000fe600078e00ff */
[----:B------:R-:W-:Y:S05]  /*57a0*/  PLOP3.LUT P1, PT, PT, PT, UP1, 0x80, 0x8 ;  /* 0x000000000008781c */ /* 0x000fea0003f2f018 */
[----:B------:R-:W3:Y:S01]  /*57b0*/  @UP1 LDCU.64 UR4, c[0x0][0x888] ;  /* 0x00011100ff0417ac */ /* 0x000ee20008000a00 */
[----:B------:R-:W-:Y:S07]  /*57c0*/  @UP1 UIMAD UR7, UR36, UR32, URZ ;  /* 0x00000020240712a4 */ /* 0x000fee000f8e02ff */
[----:B------:R-:W-:Y:S01]  /*57d0*/  @!P1 PRMT R65, R0, 0x7610, R65 ;  /* 0x0000761000419816 */ /* 0x000fe20000000041 */
[----:B---3--:R-:W-:Y:S06]  /*57e0*/  @UP1 UIMAD.WIDE UR4, UR7, 0x4, UR4 ;  /* 0x00000004070418a5 */ /* 0x008fec000f8e0204 */
[----:B-----5:R-:W-:Y:S01]  /*57f0*/  IMAD.U32 R42, RZ, RZ, UR4 ;  /* 0x00000004ff2a7e24 */ /* 0x020fe2000f8e00ff */
[----:B------:R-:W-:Y:S04]  /*5800*/  MOV R43, UR5 ;  /* 0x00000005002b7c02 */ /* 0x000fe80008000f00 */
[----:B------:R-:W3:Y:S01]  /*5810*/  @!UP1 LDCU UR4, c[0x0][0x880] ;  /* 0x00011000ff0497ac */ /* 0x000ee20008000800 */
[----:B--2---:R4:W5:Y:S02]  /*5820*/  @P1 LDG.E R42, desc[UR8][R42.64] ;  /* 0x000000082a2a1981 */ /* 0x004964000c1e1900 */
[----:B---34-:R-:W-:Y:S07]  /*5830*/  @!P1 IMAD.U32 R42, RZ, RZ, UR4 ;  /* 0x00000004ff2a9e24 */ /* 0x018fee000f8e00ff */
.L_x_106:
[----:B-----5:R-:W-:Y:S01]  /*5840*/  @!P0 FSETP.EQ.AND P1, PT, R42, RZ, PT ;  /* 0x000000ff2a00820b */ /* 0x020fe20003f22000 */
[----:B------:R-:W-:Y:S01]  /*5850*/  @!UPT UIADD3 URZ, UPT, UPT, URZ, URZ, URZ ;  /* 0x000000fffffff290 */ /* 0x000fe2000fffe0ff */
[----:B------:R-:W-:Y:S11]  /*5860*/  @!P0 BRA `(.L_x_107) ;  /* 0x0000000000148947 */ /* 0x000ff60003800000 */
[----:B------:R-:W-:Y:S02]  /*5870*/  LOP3.LUT P0, RZ, R65, 0xff, RZ, 0xc0, !PT ;  /* 0x000000ff41ff7812 */ /* 0x000fe4000780c0ff */
[----:B------:R-:W-:Y:S04]  /*5880*/  PLOP3.LUT P1, PT, PT, PT, UP1, 0x80, 0x8 ;  /* 0x000000000008781c */ /* 0x000fe80003f2f018 */
[----:B------:R-:W-:Y:S07]  /*5890*/  PLOP3.LUT P1, PT, P1, PT, PT, 0x8, 0x80 ;  /* 0x000000000080781c */ /* 0x000fee0000f2e170 */
[----:B------:R-:W-:Y:S11]  /*58a0*/  @P0 FSETP.EQ.AND P1, PT, R42, RZ, PT ;  /* 0x000000ff2a00020b */ /* 0x000ff60003f22000 */
[----:B------:R-:W-:Y:S02]  /*58b0*/  @!UPT UIADD3 URZ, UPT, UPT, URZ, URZ, URZ ;  /* 0x000000fffffff290 */ /* 0x000fe4000fffe0ff */
.L_x_107:
[----:B------:R-:W-:Y:S01]  /*58c0*/  ULEA UR5, UR21, UR6, 0x3 ;  /* 0x0000000615057291 */ /* 0x000fe2000f8e18ff */
[----:B--2---:R-:W-:Y:S02]  /*58d0*/  SHF.L.U32 R0, R11, 0x1f, RZ ;  /* 0x0000001f0b007819 */ /* 0x004fe400000006ff */
[----:B------:R-:W-:Y:S01]  /*58e0*/  ELECT P0, URZ, PT ;  /* 0x0000000000ff782f */ /* 0x000fe20003800000 */
[----:B------:R-:W-:Y:S05]  /*58f0*/  VIADD R10, R10, 0x1 ;  /* 0x000000010a0a7836 */ /* 0x000fea0000000000 */
[----:B------:R-:W2:Y:S02]  /*5900*/  SYNCS.PHASECHK.TRANS64.TRYWAIT P2, [UR5+0x1f0], R0 ;  /* 0x0001f000ff0075a7 */ /* 0x000ea40008041105 */
[----:B--2---:R-:W-:Y:S05]  /*5910*/  @!P2 BRA `(.L_x_108) ;  /* 0x000000340098a947 */ /* 0x004fea0003800000 */
.L_x_220:
[----:B------:R-:W-:Y:S01]  /*5920*/  UIADD3 UR25, UPT, UPT, UR5, 0x1e0, URZ ;  /* 0x000001e005197890 */ /* 0x000fe2000fffe0ff */
[----:B------:R-:W-:Y:S01]  /*5930*/  PLOP3.LUT P0, PT, P1, P0, PT, 0xf2, 0x2f ;  /* 0x00000000002f781c */ /* 0x000fe20000f01e72 */
[----:B------:R-:W-:Y:S01]  /*5940*/  UPLOP3.LUT UP4, UPT, UPT, UPT, UPT, 0x80, 0x8 ;  /* 0x000000000008789c */ /* 0x000fe20003f8f070 */
[----:B------:R-:W-:Y:S01]  /*5950*/  UMOV UR34, 0x0 ;  /* 0x0000000000227882 */ /* 0x000fe20000000000 */
[----:B------:R-:W-:Y:S01]  /*5960*/  UMOV UR35, 0x10000000 ;  /* 0x1000000000237882 */ /* 0x000fe20000000000 */
[----:B------:R-:W-:Y:S01]  /*5970*/  UMOV UR28, UR36 ;  /* 0x00000024001c7c82 */ /* 0x000fe20008000000 */
[----:B------:R-:W-:Y:S01]  /*5980*/  UMOV UR20, UR36 ;  /* 0x0000002400147c82 */ /* 0x000fe20008000000 */
[----:B------:R-:W-:Y:S01]  /*5990*/  UMOV UR17, UR25 ;  /* 0x0000001900117c82 */ /* 0x000fe20008000000 */
[----:B------:R-:W-:Y:S01]  /*59a0*/  UMOV UR12, UR36 ;  /* 0x00000024000c7c82 */ /* 0x000fe20008000000 */
[----:B------:R-:W-:Y:S01]  /*59b0*/  UMOV UR9, UR25 ;  /* 0x0000001900097c82 */ /* 0x000fe20008000000 */
[----:B------:R-:W-:Y:S04]  /*59c0*/  UMOV UR36, UR29 ;  /* 0x0000001d00247c82 */ /* 0x000fe80008000000 */
[----:B------:R-:W-:Y:S01]  /*59d0*/  VOTEU.ALL UP0, P0 ;  /* 0x0000000000ff7886 */ /* 0x000fe20000000000 */
[----:B--2---:R-:W-:Y:S04]  /*59e0*/  @!P0 IADD3 R2, P1, PT, R12, 0x580, RZ ;  /* 0x000005800c028810 */ /* 0x004fe80007f3e0ff */
[----:B------:R-:W-:Y:S01]  /*59f0*/  @!UP0 UIMAD UR4, UR21, 0x1800, UR6 ;  /* 0x00001800150488a4 */ /* 0x000fe2000f8e0206 */
[----:B------:R-:W-:Y:S01]  /*5a00*/  @!P0 IMAD.X R0, RZ, RZ, R13, P1 ;  /* 0x000000ffff008224 */ /* 0x000fe200008e060d */
[----:B------:R-:W-:Y:S01]  /*5a10*/  @!UP0 UIMAD UR26, UR47, 0x30, URZ ;  /* 0x000000302f1a88a4 */ /* 0x000fe2000f8e02ff */
[----:B------:R-:W-:Y:S01]  /*5a20*/  @!P0 R2UR UR7, R2 ;  /* 0x00000000020782ca */ /* 0x000fe200000e0000 */
[----:B------:R-:W-:Y:S01]  /*5a30*/  @!UP0 UIADD3 UR24, UPT, UPT, UR4, 0x300, URZ ;  /* 0x0000030004188890 */ /* 0x000fe2000fffe0ff */
[----:B------:R-:W-:Y:S01]  /*5a40*/  ISETP.NE.AND P1, PT, R10, 0x2, PT ;  /* 0x000000020a00780c */ /* 0x000fe20003f25270 */
[----:B------:R-:W-:Y:S02]  /*5a50*/  @!UP0 UIADD3 UR16, UPT, UPT, UR4, 0xb00, URZ ;  /* 0x00000b0004108890 */ /* 0x000fe4000fffe0ff */
[----:B------:R-:W-:Y:S01]  /*5a60*/  @!UP0 UIADD3 UR8, UPT, UPT, UR4, 0x1300, URZ ;  /* 0x0000130004088890 */ /* 0x000fe2000fffe0ff */
[----:B------:R-:W-:Y:S01]  /*5a70*/  @!P0 R2UR UR4, R0 ;  /* 0x00000000000482ca */ /* 0x000fe200000e0000 */
[----:B------:R-:W-:Y:S01]  /*5a80*/  @!UP0 USHF.L.U32 UR27, UR48, 0x6, URZ ;  /* 0x00000006301b8899 */ /* 0x000fe200080006ff */
[----:B------:R-:W-:Y:S01]  /*5a90*/  SEL R0, RZ, 0x1, P1 ;  /* 0x00000001ff007807 */ /* 0x000fe20000800000 */
[----:B------:R-:W-:Y:S01]  /*5aa0*/  @!UP0 UIADD3 UR18, UPT, UPT, UR26, 0x10, URZ ;  /* 0x000000101a128890 */ /* 0x000fe2000fffe0ff */
[----:B------:R-:W-:Y:S01]  /*5ab0*/  SEL R10, R10, RZ, P1 ;  /* 0x000000ff0a0a7207 */ /* 0x000fe20000800000 */
[----:B------:R-:W-:Y:S01]  /*5ac0*/  @!UP0 UIADD3 UR10, UPT, UPT, UR26, 0x20, URZ ;  /* 0x000000201a0a8890 */ /* 0x000fe2000fffe0ff */
[----:B------:R-:W-:Y:S01]  /*5ad0*/  LOP3.LUT R9, R9, R0, RZ, 0x3c, !PT ;  /* 0x0000000009097212 */ /* 0x000fe200078e3cff */
[----:B------:R-:W-:Y:S01]  /*5ae0*/  IMAD.U32 R2, RZ, RZ, UR7 ;  /* 0x00000007ff027e24 */ /* 0x000fe2000f8e00ff */
[----:B------:R-:W-:Y:S01]  /*5af0*/  VOTEU.ALL UP0, P0 ;  /* 0x0000000000ff7886 */ /* 0x000fe20000000000 */
[----:B------:R-:W-:Y:S01]  /*5b00*/  UMOV UR19, UR27 ;  /* 0x0000001b00137c82 */ /* 0x000fe20008000000 */
[----:B------:R-:W-:Y:S01]  /*5b10*/  UMOV UR11, UR27 ;  /* 0x0000001b000b7c82 */ /* 0x000fe20008000000 */
[----:B------:R-:W-:Y:S01]  /*5b20*/  UIADD3 UR47, UPT, UPT, UR13, UR60, URZ ;  /* 0x0000003c0d2f7290 */ /* 0x000fe2000fffe0ff */
[----:B------:R-:W-:Y:S01]  /*5b30*/  @!P0 R2UR UR30, R2 ;  /* 0x00000000021e82ca */ /* 0x000fe200000e0000 */
[----:B------:R-:W-:Y:S01]  /*5b40*/  IMAD.U32 R3, RZ, RZ, UR4 ;  /* 0x00000004ff037e24 */ /* 0x000fe2000f8e00ff */
[----:B------:R-:W-:Y:S02]  /*5b50*/  UIADD3 UR4, UPT, UPT, UR21, 0x1, URZ ;  /* 0x0000000115047890 */ /* 0x000fe4000fffe0ff */
[----:B------:R-:W-:Y:S02]  /*5b60*/  UIADD3 UR48, UPT, UPT, UR14, UR61, URZ ;  /* 0x0000003d0e307290 */ /* 0x000fe4000fffe0ff */
[----:B------:R-:W-:Y:S11]  /*5b70*/  @!P0 R2UR UR31, R3 ;  /* 0x00000000031f82ca */ /* 0x000ff600000e0000 */
[----:B------:R-:W-:Y:S02]  /*5b80*/  @!UPT UIADD3 URZ, UPT, UPT, URZ, URZ, URZ ;  /* 0x000000fffffff290 */ /* 0x000fe4000fffe0ff */
[----:B------:R2:W-:Y:S01]  /*5b90*/  @!UP0 UTMALDG.3D [UR24], [UR30], desc[UR34] ;  /* 0x000022181e0085b4 */ /* 0x0005e20008011000 */
[----:B------:R-:W-:Y:S05]  /*5ba0*/  VOTEU.ALL UP0, P0 ;  /* 0x0000000000ff7886 */ /* 0x000fea0000000000 */
[----:B------:R2:W-:Y:S01]  /*5bb0*/  @!UP0 UTMALDG.3D [UR16], [UR30], desc[UR34] ;  /* 0x000022101e0085b4 */ /* 0x0005e20008011000 */
[----:B------:R-:W-:Y:S04]  /*5bc0*/  UISETP.NE.AND UP0, UPT, UR4, 0x2, UPT ;  /* 0x000000020400788c */ /* 0x000fe8000bf05270 */
[----:B------:R-:W-:Y:S02]  /*5bd0*/  USEL UR7, URZ, 0x1, UP0 ;  /* 0x00000001ff077887 */ /* 0x000fe40008000000 */
[----:B------:R-:W-:Y:S02]  /*5be0*/  USEL UR21, UR4, URZ, UP0 ;  /* 0x000000ff04157287 */ /* 0x000fe40008000000 */
[----:B------:R-:W-:Y:S01]  /*5bf0*/  VOTEU.ALL UP0, P0 ;  /* 0x0000000000ff7886 */ /* 0x000fe20000000000 */
[----:B------:R-:W-:Y:S01]  /*5c00*/  UPRMT UR4, UR44, 0x654, UR25 ;  /* 0x000006542c047896 */ /* 0x000fe20008000019 */
[----:B------:R-:W-:Y:S03]  /*5c10*/  LOP3.LUT R11, R11, UR7, RZ, 0x3c, !PT ;  /* 0x000000070b0b7c12 */ /* 0x000fe6000f8e3cff */
[----:B------:R2:W-:Y:S01]  /*5c20*/  @!UP0 UTMALDG.3D [UR8], [UR30], desc[UR34] ;  /* 0x000022081e0085b4 */ /* 0x0005e20008011000 */
[----:B------:R2:W-:Y:S04]  /*5c30*/  @!P0 SYNCS.ARRIVE.TRANS64.RED.A0TR RZ, [UR5+0x1e0], R8 ;  /* 0x0001e008ffff89a7 */ /* 0x0005e80008300405 */
[----:B------:R-:W-:Y:S01]  /*5c40*/  SYNCS.ARRIVE.TRANS64.RED.A1T0 RZ, [UR4], RZ ;  /* 0x000000ffffff79a7 */ /* 0x000fe20008100404 */
[----:B------:R-:W-:Y:S05]  /*5c50*/  BRA.U UP2, `(.L_x_109) ;  /* 0xfffffff502207547 */ /* 0x000fea000b83ffff */
[----:B------:R-:W-:Y:S01]  /*5c60*/  UIADD3 UR6, UPT, UPT, UR6, 0x1f0, URZ ;  /* 0x000001f006067890 */ /* 0x000fe2000fffe0ff */
[----:B------:R-:W-:-:S03]  /*5c70*/  SHF.L.U32 R2, R11, 0x1f, RZ ;  /* 0x0000001f0b027819 */ /* 0x000fc600000006ff */
[----:B------:R-:W-:-:S09]  /*5c80*/  ULEA UR4, UR21, UR6, 0x3 ;  /* 0x0000000615047291 */ /* 0x000fd2000f8e18ff */
[----:B------:R-:W3:Y:S02]  /*5c90*/  SYNCS.PHASECHK.TRANS64.TRYWAIT P0, [UR4], R2 ;  /* 0x00000002ff0075a7 */ /* 0x000ee40008001104 */
[----:B---3--:R-:W-:Y:S05]  /*5ca0*/  @!P0 BRA `(.L_x_110) ;  /* 0x0000003000cc8947 */ /* 0x008fea0003800000 */
.L_x_222:
[----:B------:R-:W-:-:S04]  /*5cb0*/  UIADD3 UR4, UPT, UPT, UR21, 0x1, URZ ;  /* 0x0000000115047890 */ /* 0x000fc8000fffe0ff */
[----:B------:R-:W-:-:S04]  /*5cc0*/  UISETP.NE.AND UP0, UPT, UR4, 0x2, UPT ;  /* 0x000000020400788c */ /* 0x000fc8000bf05270 */
[----:B------:R-:W-:Y:S02]  /*5cd0*/  USEL UR5, URZ, 0x1, UP0 ;  /* 0x00000001ff057887 */ /* 0x000fe40008000000 */
[----:B------:R-:W-:-:S04]  /*5ce0*/  USEL UR4, UR4, URZ, UP0 ;  /* 0x000000ff04047287 */ /* 0x000fc80008000000 */
[----:B------:R-:W-:Y:S01]  /*5cf0*/  ULEA UR4, UR4, UR6, 0x3 ;  /* 0x0000000604047291 */ /* 0x000fe2000f8e18ff */
[----:B---3--:R-:W-:-:S04]  /*5d00*/  LOP3.LUT R2, R11, UR5, RZ, 0x3c, !PT ;  /* 0x000000050b027c12 */ /* 0x008fc8000f8e3cff */
[----:B------:R-:W-:Y:S01]  /*5d10*/  SHF.L.U32 R2, R2, 0x1f, RZ ;  /* 0x0000001f02027819 */ /* 0x000fe200000006ff */
[----:B------:R-:W-:-:S07]  /*5d20*/  IMAD.U32 R0, RZ, RZ, UR4 ;  /* 0x00000004ff007e24 */ /* 0x000fce000f8e00ff */
.L_x_111:
[----:B---3--:R3:W4:Y:S02]  /*5d30*/  SYNCS.PHASECHK.TRANS64.TRYWAIT P0, [R0+URZ], R2 ;  /* 0x00000002000075a7 */ /* 0x00872400080011ff */
[----:B----4-:R-:W-:Y:S05]  /*5d40*/  @!P0 NANOSLEEP.SYNCS 0x989680 ;  /* 0x009896800000895d */ /* 0x010fea0003900000 */
[----:B------:R-:W4:Y:S02]  /*5d50*/  @!P0 SYNCS.PHASECHK.TRANS64 P0, [R0+URZ], R2 ;  /* 0x00000002000085a7 */ /* 0x000f2400080010ff */
[----:B-12-4-:R-:W-:Y:S05]  /*5d60*/  @P0 EXIT ;  /* 0x000000000000094d */ /* 0x016fea0003800000 */
[----:B------:R-:W-:Y:S05]  /*5d70*/  BRA `(.L_x_111) ;  /* 0xfffffffc00ec7947 */ /* 0x000fea000383ffff */
.L_x_101:
[----:B------:R-:W-:-:S06]  /*5d80*/  UISETP.GE.AND UP0, UPT, UR20, 0x4, UPT ;  /* 0x000000041400788c */ /* 0x000fcc000bf06270 */
[----:B------:R-:W-:-:S13]  /*5d90*/  PLOP3.LUT P0, PT, PT, PT, UP0, 0x80, 0x8 ;  /* 0x000000000008781c */ /* 0x000fda0003f0f008 */
[----:B------:R-:W-:Y:S05]  /*5da0*/  @!P0 EXIT ;  /* 0x000000000000894d */ /* 0x000fea0003800000 */
[----:B------:R-:W-:Y:S01]  /*5db0*/  BAR.SYNC.DEFER_BLOCKING 0x6, 0xa0 ;  /* 0x0182800000007b1d */ /* 0x000fe20000010000 */
[C---:B------:R-:W-:Y:S01]  /*5dc0*/  IMAD.SHL.U32 R64, R72.reuse, 0x8, RZ ;  /* 0x0000000848407824 */ /* 0x040fe200078e00ff */
[----:B------:R-:W-:Y:S01]  /*5dd0*/  SHF.R.U32.HI R6, RZ, 0x1, R72 ;  /* 0x00000001ff067819 */ /* 0x000fe20000011648 */
[----:B------:R-:W-:Y:S01]  /*5de0*/  IMAD.SHL.U32 R2, R72, 0x10, RZ ;  /* 0x0000001048027824 */ /* 0x000fe200078e00ff */
[----:B------:R-:W-:Y:S01]  /*5df0*/  CS2R R68, SRZ ;  /* 0x0000000000447805 */ /* 0x000fe2000001ff00 */
[----:B------:R-:W-:Y:S01]  /*5e00*/  IMAD.MOV.U32 R71, RZ, RZ, 0x1 ;  /* 0x00000001ff477424 */ /* 0x000fe200078e00ff */
[----:B------:R-:W-:Y:S02]  /*5e10*/  UMOV UR46, 0x400 ;  /* 0x00000400002e7882 */ /* 0x000fe40000000000 */
[----:B------:R-:W1:Y:S01]  /*5e20*/  LDC.64 R60, c[0x0][0x888] ;  /* 0x00022200ff3c7b82 */ /* 0x000e620000000a00 */
[----:B------:R-:W-:Y:S01]  /*5e30*/  ULEA UR46, UR44, UR46, 0x18 ;  /* 0x0000002e2c2e7291 */ /* 0x000fe2000f8ec0ff */
[----:B------:R-:W-:Y:S01]  /*5e40*/  LOP3.LUT R64, R64, 0x300, RZ, 0xc0, !PT ;  /* 0x0000030040407812 */ /* 0x000fe200078ec0ff */
[----:B------:R-:W-:Y:S01]  /*5e50*/  IMAD.MOV.U32 R40, RZ, RZ, RZ ;  /* 0x000000ffff287224 */ /* 0x000fe200078e00ff */
[----:B------:R-:W-:Y:S01]  /*5e60*/  LOP3.LUT R3, R2, 0x40, RZ, 0xc0, !PT ;  /* 0x0000004002037812 */ /* 0x000fe200078ec0ff */
[----:B------:R-:W-:Y:S01]  /*5e70*/  IMAD.MOV.U32 R70, RZ, RZ, RZ ;  /* 0x000000ffff467224 */ /* 0x000fe200078e00ff */
[----:B------:R-:W-:Y:S01]  /*5e80*/  LOP3.LUT R64, R64, 0x30, R2, 0xf8, !PT ;  /* 0x0000003040407812 */ /* 0x000fe200078ef802 */
[----:B------:R-:W-:Y:S01]  /*5e90*/  IMAD.MOV.U32 R67, RZ, RZ, RZ ;  /* 0x000000ffff437224 */ /* 0x000fe200078e00ff */
[----:B------:R-:W2:Y:S01]  /*5ea0*/  LDC.64 R62, c[0x0][0x890] ;  /* 0x00022400ff3e7b82 */ /* 0x000ea20000000a00 */
[----:B------:R-:W-:Y:S01]  /*5eb0*/  LOP3.LUT R6, R3, 0x8, R6, 0xf8, !PT ;  /* 0x0000000803067812 */ /* 0x000fe200078ef806 */
[----:B------:R-:W-:Y:S01]  /*5ec0*/  IMAD.SHL.U32 R3, R72, 0x2, RZ ;  /* 0x0000000248037824 */ /* 0x000fe200078e00ff */
[----:B------:R-:W-:Y:S01]  /*5ed0*/  LOP3.LUT R64, R64, 0x80, R2, 0xf8, !PT ;  /* 0x0000008040407812 */ /* 0x000fe200078ef802 */
[C---:B------:R-:W-:Y:S01]  /*5ee0*/  IMAD.U32 R2, R72.reuse, 0x10000, RZ ;  /* 0x0001000048027824 */ /* 0x040fe200078e00ff */
[----:B------:R-:W-:Y:S01]  /*5ef0*/  LOP3.LUT R72, R72, 0x60, RZ, 0xc0, !PT ;  /* 0x0000006048487812 */ /* 0x000fe200078ec0ff */
[----:B------:R-:W3:Y:S01]  /*5f00*/  LDCU UR51, c[0x0][0x370] ;  /* 0x00006e00ff3377ac */ /* 0x000ee20008000800 */
[----:B------:R-:W-:Y:S01]  /*5f10*/  LOP3.LUT R3, R6, 0x8, R3, 0x78, !PT ;  /* 0x0000000806037812 */ /* 0x000fe200078e7803 */
[----:B------:R-:W4:Y:S01]  /*5f20*/  LDC.64 R58, c[0x0][0x8b0] ;  /* 0x00022c00ff3a7b82 */ /* 0x000f220000000a00 */
[----:B------:R-:W3:Y:S01]  /*5f30*/  LDS R0, [UR46+0x2c0] ;  /* 0x0002c02eff007984 */ /* 0x000ee20008000800 */
[----:B------:R-:W-:Y:S01]  /*5f40*/  LOP3.LUT R2, R2, 0x600000, RZ, 0xc0, !PT ;  /* 0x0060000002027812 */ /* 0x000fe200078ec0ff */
[----:B------:R-:W1:Y:S01]  /*5f50*/  LDCU UR43, c[0x0][0xb0c] ;  /* 0x00016180ff2b77ac */ /* 0x000e620008000800 */
[----:B------:R-:W-:Y:S01]  /*5f60*/  LOP3.LUT R64, R64, R3, RZ, 0xfc, !PT ;  /* 0x0000000340407212 */ /* 0x000fe200078efcff */
[----:B------:R-:W1:Y:S03]  /*5f70*/  LDCU UR39, c[0x0][0xb30] ;  /* 0x00016600ff2777ac */ /* 0x000e660008000800 */
[----:B------:R-:W1:Y:S01]  /*5f80*/  LDC.64 R56, c[0x0][0x8a8] ;  /* 0x00022a00ff387b82 */ /* 0x000e620000000a00 */
[----:B------:R-:W1:Y:S01]  /*5f90*/  LDCU.64 UR58, c[0x0][0x888] ;  /* 0x00011100ff3a77ac */ /* 0x000e620008000a00 */
[----:B------:R-:W1:Y:S01]  /*5fa0*/  LDCU.64 UR40, c[0x0][0xb28] ;  /* 0x00016500ff2877ac */ /* 0x000e620008000a00 */
[----:B------:R-:W1:Y:S01]  /*5fb0*/  LDCU.128 UR52, c[0x0][0xb10] ;  /* 0x00016200ff3477ac */ /* 0x000e620008000c00 */
[----:B------:R-:W1:Y:S01]  /*5fc0*/  LDCU UR50, c[0x0][0x374] ;  /* 0x00006e80ff3277ac */ /* 0x000e620008000800 */
[----:B------:R-:W-:Y:S01]  /*5fd0*/  UIADD3 UR62, UPT, UPT, UR46, 0x300, URZ ;  /* 0x000003002e3e7890 */ /* 0x000fe2000fffe0ff */
[----:B------:R-:W-:Y:S01]  /*5fe0*/  UMOV UR45, URZ ;  /* 0x000000ff002d7c82 */ /* 0x000fe20008000000 */
[----:B------:R-:W-:Y:S01]  /*5ff0*/  UMOV UR49, URZ ;  /* 0x000000ff00317c82 */ /* 0x000fe20008000000 */
[----:B--23--:R-:W-:-:S09]  /*6000*/  IMAD.IADD R2, R0, 0x1, R2 ;  /* 0x0000000100027824 */ /* 0x00cfd200078e0202 */
.L_x_133:
[----:B------:R-:W-:Y:S02]  /*6010*/  LEA R8, R67, UR46, 0x3 ;  /* 0x0000002e43087c11 */ /* 0x000fe4000f8e18ff */
[----:B------:R-:W-:Y:S02]  /*6020*/  SHF.L.U32 R0, R69, 0x1f, RZ ;  /* 0x0000001f45007819 */ /* 0x000fe400000006ff */
[----:B------:R-:W-:Y:S02]  /*6030*/  LEA R4, R67, UR46, 0x4 ;  /* 0x0000002e43047c11 */ /* 0x000fe4000f8e20ff */
[----:B------:R-:W2:Y:S02]  /*6040*/  SYNCS.PHASECHK.TRANS64.TRYWAIT P0, [R8+URZ+0x210], R0 ;  /* 0x00021000080075a7 */ /* 0x000ea400080011ff */
[----:B--2---:R-:W-:Y:S05]  /*6050*/  @!P0 BRA `(.L_x_112) ;  /* 0x0000002c00f88947 */ /* 0x004fea0003800000 */
.L_x_223:
[----:B------:R-:W3:Y:S01]  /*6060*/  LDS.128 R4, [R4+0x2a0] ;  /* 0x0002a00004047984 */ /* 0x000ee20000000c00 */
[----:B------:R-:W-:Y:S01]  /*6070*/  UISETP.GE.AND UP0, UPT, UR42, 0x1, UPT ;  /* 0x000000012a00788c */ /* 0x000fe2000bf06270 */
[----:B------:R-:W-:Y:S01]  /*6080*/  @!PT LDS RZ, [RZ] ;  /* 0x00000000fffff984 */ /* 0x000fe20000000800 */
[----:B------:R-:W-:Y:S01]  /*6090*/  @!PT LDS RZ, [RZ] ;  /* 0x00000000fffff984 */ /* 0x000fe20000000800 */
[----:B------:R-:W-:Y:S01]  /*60a0*/  @!PT LDS RZ, [RZ] ;  /* 0x00000000fffff984 */ /* 0x000fe20000000800 */
[----:B------:R-:W-:Y:S01]  /*60b0*/  @!PT LDS RZ, [RZ] ;  /* 0x00000000fffff984 */ /* 0x000fe20000000800 */
[----:B------:R1:W-:Y:S06]  /*60c0*/  MEMBAR.ALL.CTA ;  /* 0x0000000000007992 */ /* 0x0003ec0000008000 */
[----:B-1----:R-:W1:Y:S01]  /*60d0*/  FENCE.VIEW.ASYNC.S ;  /* 0x00000000000073c6 */ /* 0x002e620000000000 */
[----:B---3--:R-:W-:Y:S11]  /*60e0*/  LOP3.LUT P0, RZ, R6, 0x1, RZ, 0xc0, !PT ;  /* 0x0000000106ff7812 */ /* 0x008ff6000780c0ff */
[----:B------:R-:W-:Y:S02]  /*60f0*/  @!UPT UIADD3 URZ, UPT, UPT, URZ, URZ, URZ ;  /* 0x000000fffffff290 */ /* 0x000fe4000fffe0ff */
[----:B-1----:R-:W-:Y:S01]  /*6100*/  VOTEU.ANY UP1, P0 ;  /* 0x0000000000ff7886 */ /* 0x002fe20000020100 */
[----:B------:R-:W-:Y:S01]  /*6110*/  PLOP3.LUT P0, PT, PT, PT, UP1, 0x80, 0x8 ;  /* 0x000000000008781c */ /* 0x000fe20003f0f018 */
[----:B------:R-:W-:Y:S11]  /*6120*/  UP2UR UR56, UPR, URZ, 0x2 ;  /* 0x00000002ff387883 */ /* 0x000ff60008000000 */
[----:B------:R-:W-:Y:S01]  /*6130*/  @!UPT UIADD3 URZ, UPT, UPT, URZ, URZ, URZ ;  /* 0x000000fffffff290 */ /* 0x000fe2000fffe0ff */
        /* <DEDUP_REMOVED lines=13> */
[----:B------:R-:W2:Y:S01]  /*6210*/  LDCU UR12, c[0x0][0xb20] ;  /* 0x00016400ff0c77ac */ /* 0x000ea20008000800 */
[----:B------:R-:W-:Y:S02]  /*6220*/  UIMAD.WIDE.U32 UR4, UR50, UR55, URZ ;  /* 0x00000037320472a5 */ /* 0x000fe4000f8e00ff */
[----:B------:R-:W-:Y:S02]  /*6230*/  UIMAD.WIDE.U32 UR6, UR51, UR52, URZ ;  /* 0x00000034330672a5 */ /* 0x000fe4000f8e00ff */
[----:B------:R-:W-:Y:S02]  /*6240*/  UISETP.NE.AND UP0, UPT, UR54, 0x1, UPT ;  /* 0x000000013600788c */ /* 0x000fe4000bf05270 */
[----:B------:R-:W-:Y:S02]  /*6250*/  UIMAD.WIDE.U32 UR8, UR37, UR55, URZ ;  /* 0x00000037250872a5 */ /* 0x000fe4000f8e00ff */
[----:B------:R-:W-:Y:S02]  /*6260*/  UIMAD.WIDE.U32 UR10, UR38, UR52, URZ ;  /* 0x00000034260a72a5 */ /* 0x000fe4000f8e00ff */
[----:B------:R-:W-:Y:S02]  /*6270*/  UISETP.NE.AND UP1, UPT, UR43, 0x1, UPT ;  /* 0x000000012b00788c */ /* 0x000fe4000bf25270 */
[----:B------:R-:W-:Y:S01]  /*6280*/  UISETP.NE.AND UP2, UPT, UR42, 0x1, UPT ;  /* 0x000000012a00788c */ /* 0x000fe2000bf45270 */
[----:B------:R-:W-:Y:S02]  /*6290*/  UMOV UR4, UR5 ;  /* 0x0000000500047c82 */ /* 0x000fe40008000000 */
[----:B--2---:R-:W-:Y:S03]  /*62a0*/  USHF.R.U32.HI UR5, URZ, UR12, UR4 ;  /* 0x0000000cff057299 */ /* 0x004fe60008011604 */
[----:B------:R-:W-:Y:S02]  /*62b0*/  UMOV UR4, UR7 ;  /* 0x0000000700047c82 */ /* 0x000fe40008000000 */
[----:B------:R-:W-:Y:S02]  /*62c0*/  USHF.R.U32.HI UR7, URZ, UR53, UR4 ;  /* 0x00000035ff077299 */ /* 0x000fe40008011604 */
[----:B------:R-:W-:Y:S02]  /*62d0*/  USEL UR4, UR50, UR5, !UP0 ;  /* 0x0000000532047287 */ /* 0x000fe4000c000000 */
[----:B------:R-:W-:Y:S01]  /*62e0*/  USEL UR7, UR51, UR7, !UP1 ;  /* 0x0000000733077287 */ /* 0x000fe2000c800000 */
[----:B------:R-:W-:Y:S01]  /*62f0*/  UMOV UR5, UR9 ;  /* 0x0000000900057c82 */ /* 0x000fe20008000000 */
[----:B------:R-:W-:Y:S02]  /*6300*/  UIMAD.WIDE.U32 UR8, UR4, UR40, URZ ;  /* 0x00000028040872a5 */ /* 0x000fe4000f8e00ff */
[----:B------:R-:W-:Y:S03]  /*6310*/  USHF.R.U32.HI UR6, URZ, UR12, UR5 ;  /* 0x0000000cff067299 */ /* 0x000fe60008011605 */
[----:B------:R-:W-:Y:S01]  /*6320*/  UMOV UR5, UR11 ;  /* 0x0000000b00057c82 */ /* 0x000fe20008000000 */
[----:B------:R-:W-:Y:S02]  /*6330*/  UIMAD.WIDE.U32 UR10, UR7, UR40, URZ ;  /* 0x00000028070a72a5 */ /* 0x000fe4000f8e00ff */
[----:B------:R-:W-:Y:S02]  /*6340*/  USHF.R.U32.HI UR12, URZ, UR53, UR5 ;  /* 0x00000035ff0c7299 */ /* 0x000fe40008011605 */
[----:B------:R-:W-:Y:S01]  /*6350*/  USEL UR6, UR37, UR6, !UP0 ;  /* 0x0000000625067287 */ /* 0x000fe2000c000000 */
[----:B------:R-:W-:Y:S02]  /*6360*/  UMOV UR5, UR9 ;  /* 0x0000000900057c82 */ /* 0x000fe40008000000 */
[----:B------:R-:W-:Y:S01]  /*6370*/  UMOV UR10, UR11 ;  /* 0x0000000b000a7c82 */ /* 0x000fe20008000000 */
[----:B------:R-:W-:Y:S02]  /*6380*/  @UP2 USHF.R.U32.HI UR4, URZ, UR41, UR5 ;  /* 0x00000029ff042299 */ /* 0x000fe40008011605 */
[----:B------:R-:W-:Y:S02]  /*6390*/  @UP2 USHF.R.U32.HI UR7, URZ, UR41, UR10 ;  /* 0x00000029ff072299 */ /* 0x000fe4000801160a */
[----:B------:R-:W-:Y:S02]  /*63a0*/  UIMAD UR4, UR42, UR4, URZ ;  /* 0x000000042a0472a4 */ /* 0x000fe4000f8e02ff */
[----:B------:R-:W-:Y:S02]  /*63b0*/  UIMAD.WIDE.U32 UR10, UR6, UR40, URZ ;  /* 0x00000028060a72a5 */ /* 0x000fe4000f8e00ff */
[----:B------:R-:W-:Y:S02]  /*63c0*/  USEL UR5, UR38, UR12, !UP1 ;  /* 0x0000000c26057287 */ /* 0x000fe4000c800000 */
[----:B------:R-:W-:Y:S02]  /*63d0*/  UIMAD UR8, UR42, UR7, URZ ;  /* 0x000000072a0872a4 */ /* 0x000fe4000f8e02ff */
[----:B------:R-:W-:Y:S03]  /*63e0*/  UISETP.GE.AND UP0, UPT, UR6, UR4, UPT ;  /* 0x000000040600728c */ /* 0x000fe6000bf06270 */
[----:B------:R-:W-:Y:S01]  /*63f0*/  UMOV UR4, UR11 ;  /* 0x0000000b00047c82 */ /* 0x000fe20008000000 */
[----:B------:R-:W-:Y:S02]  /*6400*/  UISETP.GE.OR UP0, UPT, UR5, UR8, UP0 ;  /* 0x000000080500728c */ /* 0x000fe40008706670 */
[----:B------:R-:W-:Y:S02]  /*6410*/  USHF.R.U32.HI UR4, URZ, UR41, UR4 ;  /* 0x00000029ff047299 */ /* 0x000fe40008011604 */
[----:B------:R-:W-:Y:S02]  /*6420*/  UIMAD.WIDE.U32 UR8, UR5, UR40, URZ ;  /* 0x00000028050872a5 */ /* 0x000fe4000f8e00ff */
[----:B------:R-:W-:Y:S02]  /*6430*/  USEL UR11, UR6, UR4, !UP2 ;  /* 0x00000004060b7287 */ /* 0x000fe4000d000000 */
[----:B------:R-:W-:Y:S02]  /*6440*/  UIADD3 UR8, UPT, UPT, -UR5, URZ, URZ ;  /* 0x000000ff05087290 */ /* 0x000fe4000fffe1ff */
[----:B------:R-:W-:Y:S01]  /*6450*/  UIADD3 UR10, UPT, UPT, -UR11, URZ, URZ ;  /* 0x000000ff0b0a7290 */ /* 0x000fe2000fffe1ff */
[----:B------:R-:W-:Y:S01]  /*6460*/  @!UP0 UMOV UR4, UR9 ;  /* 0x0000000900048c82 */ /* 0x000fe20008000000 */
[----:B------:R-:W-:Y:S02]  /*6470*/  UIADD3 UR9, UPT, UPT, -UR6, URZ, URZ ;  /* 0x000000ff06097290 */ /* 0x000fe4000fffe1ff */
[----:B------:R-:W-:Y:S02]  /*6480*/  @!UP0 USHF.R.U32.HI UR4, URZ, UR41, UR4 ;  /* 0x00000029ff048299 */ /* 0x000fe40008011604 */
[----:B------:R-:W-:Y:S02]  /*6490*/  UIMAD UR10, UR42, UR10, UR6 ;  /* 0x0000000a2a0a72a4 */ /* 0x000fe4000f8e0206 */
[----:B------:R-:W-:Y:S04]  /*64a0*/  @!UP0 USEL UR4, UR5, UR4, !UP2 ;  /* 0x0000000405048287 */ /* 0x000fe8000d000000 */
[----:B------:R-:W-:Y:S02]  /*64b0*/  @!UP0 UIMAD UR10, UR7, UR10, UR4 ;  /* 0x0000000a070a82a4 */ /* 0x000fe4000f8e0204 */
[----:B------:R-:W-:Y:S02]  /*64c0*/  @!UP0 UIADD3 UR11, UPT, UPT, UR11, -UR4, URZ ;  /* 0x800000040b0b8290 */ /* 0x000fe4000fffe0ff */
[----:B------:R-:W-:Y:S02]  /*64d0*/  UIMAD UR7, UR43, UR8, UR38 ;  /* 0x000000082b0772a4 */ /* 0x000fe4000f8e0226 */
[----:B------:R-:W-:Y:S02]  /*64e0*/  @!UP0 UIMAD UR6, UR11, UR42, UR5 ;  /* 0x0000002a0b0682a4 */ /* 0x000fe4000f8e0205 */
[----:B------:R-:W-:Y:S01]  /*64f0*/  UIMAD UR4, UR54, UR9, UR37 ;  /* 0x00000009360472a4 */ /* 0x000fe2000f8e0225 */
[----:B------:R-:W-:Y:S02]  /*6500*/  @!UP0 UMOV UR5, UR10 ;  /* 0x0000000a00058c82 */ /* 0x000fe40008000000 */
[----:B------:R-:W-:Y:S02]  /*6510*/  UIMAD UR38, UR5, UR43, UR7 ;  /* 0x0000002b052672a4 */ /* 0x000fe4000f8e0207 */
[----:B------:R-:W-:Y:S11]  /*6520*/  UIMAD UR37, UR6, UR54, UR4 ;  /* 0x00000036062572a4 */ /* 0x000ff6000f8e0204 */
[----:B------:R-:W-:Y:S01]  /*6530*/  @!UPT UIADD3 URZ, UPT, UPT, URZ, URZ, URZ ;  /* 0x000000fffffff290 */ /* 0x000fe2000fffe0ff */
.L_x_113:
[----:B------:R-:W-:Y:S01]  /*6540*/  UISETP.NE.AND UP0, UPT, UR39, 0x1, UPT ;  /* 0x000000012700788c */ /* 0x000fe2000bf05270 */
[----:B------:R-:W-:Y:S10]  /*6550*/  IADD3 R67, PT, PT, R67, 0x1, RZ ;  /* 0x0000000143437810 */ /* 0x000ff40007ffe0ff */
[----:B------:R-:W2:Y:S01]  /*6560*/  @!UP0 LDCU.128 UR12, c[0x0][0xb10] ;  /* 0x00016200ff0c87ac */ /* 0x000ea20008000c00 */
[----:B------:R-:W3:Y:S01]  /*6570*/  @!UP0 LDCU UR5, c[0x0][0xb0c] ;  /* 0x00016180ff0587ac */ /* 0x000ee20008000800 */
[----:B------:R-:W4:Y:S01]  /*6580*/  @!UP0 LDCU UR10, c[0x0][0xb20] ;  /* 0x00016400ff0a87ac */ /* 0x000f220008000800 */
[----:B--2---:R-:W-:Y:S02]  /*6590*/  UIMAD.WIDE.U32 UR8, UR38, UR12, URZ ;  /* 0x0000000c260872a5 */ /* 0x004fe4000f8e00ff */
[----:B------:R-:W-:Y:S02]  /*65a0*/  UIMAD.WIDE.U32 UR6, UR37, UR15, URZ ;  /* 0x0000000f250672a5 */ /* 0x000fe4000f8e00ff */
[----:B------:R-:W-:Y:S03]  /*65b0*/  @!UP0 UISETP.NE.AND UP1, UPT, UR14, 0x1, UPT ;  /* 0x000000010e00888c */ /* 0x000fe6000bf25270 */
[----:B------:R-:W-:Y:S01]  /*65c0*/  @!UP0 UMOV UR4, UR9 ;  /* 0x0000000900048c82 */ /* 0x000fe20008000000 */
[----:B---3--:R-:W-:Y:S02]  /*65d0*/  @!UP0 UISETP.NE.AND UP2, UPT, UR5, 0x1, UPT ;  /* 0x000000010500888c */ /* 0x008fe4000bf45270 */
[----:B------:R-:W-:Y:S01]  /*65e0*/  @!UP0 USHF.R.U32.HI UR4, URZ, UR13, UR4 ;  /* 0x0000000dff048299 */ /* 0x000fe20008011604 */
[----:B------:R-:W-:Y:S02]  /*65f0*/  @!UP0 UMOV UR6, UR7 ;  /* 0x0000000700068c82 */ /* 0x000fe40008000000 */
[----:B----4-:R-:W-:Y:S02]  /*6600*/  @!UP0 USHF.R.U32.HI UR6, URZ, UR10, UR6 ;  /* 0x0000000aff068299 */ /* 0x010fe40008011606 */
[----:B------:R-:W-:Y:S02]  /*6610*/  @!UP0 USEL UR7, UR38, UR4, !UP2 ;  /* 0x0000000426078287 */ /* 0x000fe4000d000000 */
[----:B------:R-:W-:Y:S04]  /*6620*/  @!UP0 USEL UR6, UR37, UR6, !UP1 ;  /* 0x0000000625068287 */ /* 0x000fe8000c800000 */
[----:B------:R-:W-:Y:S02]  /*6630*/  @!UP0 UIADD3 UR4, UPT, UPT, -UR7, UR6, URZ ;  /* 0x0000000607048290 */ /* 0x000fe4000fffe1ff */
[----:B------:R-:W-:Y:S02]  /*6640*/  @!UP0 UIADD3 UR6, UPT, UPT, UR7, -UR6, URZ ;  /* 0x8000000607068290 */ /* 0x000fe4000fffe0ff */
[----:B------:R-:W-:Y:S02]  /*6650*/  @!UP0 UIMAD UR38, UR4, UR5, UR38 ;  /* 0x00000005042682a4 */ /* 0x000fe4000f8e0226 */
[----:B------:R-:W-:Y:S02]  /*6660*/  @!UP0 UIMAD UR37, UR6, UR14, UR37 ;  /* 0x0000000e062582a4 */ /* 0x000fe4000f8e0225 */
[----:B------:R-:W-:Y:S09]  /*6670*/  ULOP3.LUT UP0, URZ, UR62, 0x90, URZ, 0xc0, !UPT ;  /* 0x000000903eff7892 */ /* 0x000ff2000f80c0ff */
[----:B------:R-:W-:Y:S05]  /*6680*/  BRA.U !UP0, `(.L_x_114) ;  /* 0x00000001087c7547 */ /* 0x000fea000b800000 */
[----:B------:R-:W2:Y:S01]  /*6690*/  LDCU.64 UR8, c[0x4][0x80] ;  /* 0x01001000ff0877ac */ /* 0x000ea20008000a00 */
[----:B------:R-:W-:Y:S01]  /*66a0*/  MOV R16, 0x0 ;  /* 0x0000000000107802 */ /* 0x000fe20000000f00 */
[----:B------:R-:W-:Y:S02]  /*66b0*/  HFMA2 R12, -RZ, RZ, 0, 5.9604644775390625e-08 ;  /* 0x00000001ff0c7431 */ /* 0x000fe400000001ff */
[----:B------:R-:W-:Y:S01]  /*66c0*/  IMAD.MOV.U32 R8, RZ, RZ, 0x70 ;  /* 0x00000070ff087424 */ /* 0x000fe200078e00ff */
[----:B------:R3:W4:Y:S01]  /*66d0*/  LDC.64 R14, c[0x4][R16] ;  /* 0x01000000100e7b82 */ /* 0x0007220000000a00 */
[----:B------:R-:W1:Y:S01]  /*66e0*/  LDCU.64 UR6, c[0x4][0x88] ;  /* 0x01001100ff0677ac */ /* 0x000e620008000a00 */
[----:B------:R-:W-:Y:S01]  /*66f0*/  IMAD.MOV.U32 R13, RZ, RZ, RZ ;  /* 0x000000ffff0d7224 */ /* 0x000fe200078e00ff */
[----:B------:R-:W1:Y:S01]  /*6700*/  LDCU.64 UR4, c[0x4][0x8] ;  /* 0x01000100ff0477ac */ /* 0x000e620008000a00 */
[----:B--2---:R-:W-:Y:S01]  /*6710*/  MOV R5, UR9 ;  /* 0x0000000900057c02 */ /* 0x004fe20008000f00 */
[----:B------:R-:W-:Y:S01]  /*6720*/  IMAD.U32 R4, RZ, RZ, UR8 ;  /* 0x00000008ff047e24 */ /* 0x000fe2000f8e00ff */
[----:B-1----:R-:W-:Y:S01]  /*6730*/  MOV R7, UR7 ;  /* 0x0000000700077c02 */ /* 0x002fe20008000f00 */
[----:B------:R-:W-:Y:S01]  /*6740*/  IMAD.U32 R6, RZ, RZ, UR6 ;  /* 0x00000006ff067e24 */ /* 0x000fe2000f8e00ff */
[----:B------:R-:W-:Y:S01]  /*6750*/  MOV R11, UR5 ;  /* 0x00000005000b7c02 */ /* 0x000fe20008000f00 */
[----:B------:R-:W-:Y:S02]  /*6760*/  IMAD.U32 R10, RZ, RZ, UR4 ;  /* 0x00000004ff0a7e24 */ /* 0x000fe4000f8e00ff */
[----:B------:R-:W-:Y:S07]  /*6770*/  LEPC R20, `(.L_x_115) ;  /* 0x000000001014794e */ /* 0x000fee0000000000 */
[----:B---345:R-:W-:Y:S05]  /*6780*/  CALL.ABS.NOINC R14 ;  /* 0x000000000e007343 */ /* 0x038fea0003c00000 */
.L_x_115:
[----:B------:R-:W1:Y:S01]  /*6790*/  LDCU.64 UR8, c[0x4][0x80] ;  /* 0x01001000ff0877ac */ /* 0x000e620008000a00 */
[----:B------:R-:W2:Y:S01]  /*67a0*/  LDC.64 R16, c[0x4][R16] ;  /* 0x0100000010107b82 */ /* 0x000ea20000000a00 */
[----:B------:R-:W-:Y:S02]  /*67b0*/  HFMA2 R12, -RZ, RZ, 0, 5.9604644775390625e-08 ;  /* 0x00000001ff0c7431 */ /* 0x000fe400000001ff */
[----:B------:R-:W-:Y:S02]  /*67c0*/  IMAD.MOV.U32 R8, RZ, RZ, 0x70 ;  /* 0x00000070ff087424 */ /* 0x000fe400078e00ff */
[----:B------:R-:W-:Y:S01]  /*67d0*/  IMAD.MOV.U32 R13, RZ, RZ, RZ ;  /* 0x000000ffff0d7224 */ /* 0x000fe200078e00ff */
[----:B------:R-:W3:Y:S01]  /*67e0*/  LDCU.64 UR6, c[0x4][0x88] ;  /* 0x01001100ff0677ac */ /* 0x000ee20008000a00 */
[----:B------:R-:W4:Y:S01]  /*67f0*/  LDCU.64 UR4, c[0x4][0x8] ;  /* 0x01000100ff0477ac */ /* 0x000f220008000a00 */
[----:B-1----:R-:W-:Y:S02]  /*6800*/  MOV R4, UR8 ;  /* 0x0000000800047c02 */ /* 0x002fe40008000f00 */
[----:B------:R-:W-:Y:S02]  /*6810*/  MOV R5, UR9 ;  /* 0x0000000900057c02 */ /* 0x000fe40008000f00 */
[----:B---3--:R-:W-:Y:S01]  /*6820*/  MOV R7, UR7 ;  /* 0x0000000700077c02 */ /* 0x008fe20008000f00 */
[----:B------:R-:W-:Y:S01]  /*6830*/  IMAD.U32 R6, RZ, RZ, UR6 ;  /* 0x00000006ff067e24 */ /* 0x000fe2000f8e00ff */
[----:B----4-:R-:W-:Y:S01]  /*6840*/  MOV R11, UR5 ;  /* 0x00000005000b7c02 */ /* 0x010fe20008000f00 */
[----:B------:R-:W-:Y:S02]  /*6850*/  IMAD.U32 R10, RZ, RZ, UR4 ;  /* 0x00000004ff0a7e24 */ /* 0x000fe4000f8e00ff */
[----:B------:R-:W-:Y:S07]  /*6860*/  LEPC R20, `(.L_x_114) ;  /* 0x000000001014794e */ /* 0x000fee0000000000 */
[----:B--2---:R-:W-:Y:S05]  /*6870*/  CALL.ABS.NOINC R16 ;  /* 0x0000000010007343 */ /* 0x004fea0003c00000 */
.L_x_114:
[----:B------:R-:W-:Y:S01]  /*6880*/  ISETP.NE.U32.AND P3, PT, R62, RZ, PT ;  /* 0x000000ff3e00720c */ /* 0x000fe20003f65070 */
[----:B------:R-:W-:Y:S01]  /*6890*/  UISETP.NE.AND UP1, UPT, UR63, URZ, UPT ;  /* 0x000000ff3f00728c */ /* 0x000fe2000bf25270 */
[----:B------:R-:W-:Y:S02]  /*68a0*/  ISETP.NE.U32.AND P4, PT, R58, RZ, PT ;  /* 0x000000ff3a00720c */ /* 0x000fe40003f85070 */
[----:B------:R-:W-:Y:S02]  /*68b0*/  ISETP.NE.AND.EX P3, PT, R63, RZ, PT, P3 ;  /* 0x000000ff3f00720c */ /* 0x000fe40003f65330 */
[----:B------:R-:W-:Y:S02]  /*68c0*/  PLOP3.LUT P1, PT, PT, PT, PT, 0x8, 0x80 ;  /* 0x000000000080781c */ /* 0x000fe40003f2e170 */
[----:B------:R-:W-:Y:S02]  /*68d0*/  PLOP3.LUT P0, PT, PT, PT, UP1, 0x80, 0x8 ;  /* 0x000000000008781c */ /* 0x000fe40003f0f018 */
[----:B------:R-:W-:Y:S02]  /*68e0*/  ISETP.NE.AND.EX P4, PT, R59, RZ, PT, P4 ;  /* 0x000000ff3b00720c */ /* 0x000fe40003f85340 */
[----:B------:R-:W2:Y:S09]  /*68f0*/  @UP1 LDCU.64 UR4, c[0x0][0x888] ;  /* 0x00011100ff0417ac */ /* 0x000eb20008000a00 */
[----:B------:R-:W-:Y:S01]  /*6900*/  @P0 PLOP3.LUT P1, PT, P3, PT, PT, 0x80, 0x8 ;  /* 0x000000000008081c */ /* 0x000fe20001f2f070 */
[----:B--2---:R-:W-:Y:S04]  /*6910*/  @UP1 UISETP.NE.U32.AND UP0, UPT, UR4, URZ, UPT ;  /* 0x000000ff0400128c */ /* 0x004fe8000bf05070 */
[----:B------:R-:W-:Y:S04]  /*6920*/  @UP1 UISETP.NE.AND.EX UP0, UPT, UR5, URZ, UPT, UP0 ;  /* 0x000000ff0500128c */ /* 0x000fe8000bf05300 */
[----:B------:R-:W-:Y:S01]  /*6930*/  @UP1 USEL UR4, URZ, 0xffffffff, UP0 ;  /* 0xffffffffff041887 */ /* 0x000fe20008000000 */
[----:B------:R-:W-:Y:S11]  /*6940*/  @!P3 BRA `(.L_x_116) ;  /* 0x000000000030b947 */ /* 0x000ff60003800000 */
[----:B------:R-:W-:Y:S01]  /*6950*/  ISETP.NE.U32.AND P2, PT, R60, RZ, PT ;  /* 0x000000ff3c00720c */ /* 0x000fe20003f45070 */
[----:B------:R-:W2:Y:S01]  /*6960*/  LDCU.64 UR6, c[0x0][0x358] ;  /* 0x00006b00ff0677ac */ /* 0x000ea20008000a00 */
[----:B------:R-:W-:Y:S02]  /*6970*/  IMAD.MOV.U32 R65, RZ, RZ, 0x1 ;  /* 0x00000001ff417424 */ /* 0x000fe400078e00ff */
[----:B------:R-:W-:Y:S11]  /*6980*/  ISETP.NE.AND.EX P2, PT, R61, RZ, PT, P2 ;  /* 0x000000ff3d00720c */ /* 0x000ff60003f45320 */
[----:B------:R-:W-:Y:S02]  /*6990*/  @!UPT UIADD3 URZ, UPT, UPT, URZ, URZ, URZ ;  /* 0x000000fffffff290 */ /* 0x000fe4000fffe0ff */
[----:B------:R-:W3:Y:S01]  /*69a0*/  @P2 LDC.64 R4, c[0x0][0x888] ;  /* 0x00022200ff042b82 */ /* 0x000ee20000000a00 */
[----:B-1----:R-:W-:Y:S04]  /*69b0*/  @P2 IMAD R0, R62, UR36, RZ ;  /* 0x000000243e002c24 */ /* 0x002fe8000f8e02ff */
[----:B---3--:R-:W-:Y:S04]  /*69c0*/  @P2 IMAD.WIDE R4, R0, 0x4, R4 ;  /* 0x0000000400042825 */ /* 0x008fe800078e0204 */
[----:B------:R-:W-:Y:S01]  /*69d0*/  HFMA2 R0, -RZ, RZ, 0, 5.9604644775390625e-08 ;  /* 0x00000001ff007431 */ /* 0x000fe200000001ff */
[----:B--2--5:R2:W5:Y:S04]  /*69e0*/  @P2 LDG.E R42, desc[UR6][R4.64] ;  /* 0x00000006042a2981 */ /* 0x024568000c1e1900 */
[----:B------:R-:W-:Y:S01]  /*69f0*/  @!P2 PRMT R65, R0, 0x7610, R65 ;  /* 0x000076100041a816 */ /* 0x000fe20000000041 */
[----:B--2---:R-:W3:Y:S06]  /*6a00*/  @!P2 LDC R42, c[0x0][0x880] ;  /* 0x00022000ff2aab82 */ /* 0x004eec0000000800 */
.L_x_116:
[----:B------:R-:W-:Y:S05]  /*6a10*/  @!P4 BRA `(.L_x_117) ;  /* 0x000000000024c947 */ /* 0x000fea0003800000 */
[----:B------:R-:W-:Y:S01]  /*6a20*/  ISETP.NE.U32.AND P2, PT, R56, RZ, PT ;  /* 0x000000ff3800720c */ /* 0x000fe20003f45070 */
[----:B------:R-:W2:Y:S03]  /*6a30*/  LDCU.64 UR6, c[0x0][0x358] ;  /* 0x00006b00ff0677ac */ /* 0x000ea60008000a00 */
[----:B------:R-:W-:Y:S11]  /*6a40*/  ISETP.NE.AND.EX P2, PT, R57, RZ, PT, P2 ;  /* 0x000000ff3900720c */ /* 0x000ff60003f45320 */
[----:B------:R-:W-:Y:S02]  /*6a50*/  @!UPT UIADD3 URZ, UPT, UPT, URZ, URZ, URZ ;  /* 0x000000fffffff290 */ /* 0x000fe4000fffe0ff */
[----:B------:R-:W4:Y:S01]  /*6a60*/  @P2 LDC.64 R4, c[0x0][0x8a8] ;  /* 0x00022a00ff042b82 */ /* 0x000f220000000a00 */
[----:B-1----:R-:W-:Y:S04]  /*6a70*/  @P2 IMAD R0, R58, UR36, RZ ;  /* 0x000000243a002c24 */ /* 0x002fe8000f8e02ff */
[----:B----4-:R-:W-:Y:S05]  /*6a80*/  @P2 IMAD.WIDE R4, R0, 0x4, R4 ;  /* 0x0000000400042825 */ /* 0x010fea00078e0204 */
[----:B--2--5:R2:W5:Y:S02]  /*6a90*/  @P2 LDG.E R41, desc[UR6][R4.64] ;  /* 0x0000000604292981 */ /* 0x024564000c1e1900 */
[----:B--2---:R-:W4:Y:S02]  /*6aa0*/  @!P2 LDC R41, c[0x0][0x8a0] ;  /* 0x00022800ff29ab82 */ /* 0x004f240000000800 */
.L_x_117:
[----:B---3-5:R-:W-:Y:S01]  /*6ab0*/  @P0 FSETP.NEU.AND P4, PT, R42, RZ, PT ;  /* 0x000000ff2a00020b */ /* 0x028fe20003f8d000 */
[----:B-1----:R-:W-:Y:S01]  /*6ac0*/  IMAD.U32 R0, RZ, RZ, UR4 ;  /* 0x00000004ff007e24 */ /* 0x002fe2000f8e00ff */
[----:B------:R-:W-:Y:S01]  /*6ad0*/  @P0 LOP3.LUT P2, RZ, R65, 0xff, RZ, 0xc0, !PT ;  /* 0x000000ff41ff0812 */ /* 0x000fe2000784c0ff */
[----:B------:R-:W-:Y:S01]  /*6ae0*/  BSSY B1, `(.L_x_118) ;  /* 0x0000034000017945 */ /* 0x000fe20003800000 */
[----:B------:R-:W-:Y:S02]  /*6af0*/  @P0 SEL R3, RZ, 0xffffffff, P4 ;  /* 0xffffffffff030807 */ /* 0x000fe40002000000 */
[----:B------:R-:W-:Y:S02]  /*6b00*/  CS2R R54, SRZ ;  /* 0x0000000000367805 */ /* 0x000fe4000001ff00 */
[----:B------:R-:W-:Y:S02]  /*6b10*/  LEA R17, R40, UR46, 0x3 ;  /* 0x0000002e28117c11 */ /* 0x000fe4000f8e18ff */
[----:B------:R-:W-:Y:S02]  /*6b20*/  CS2R R52, SRZ ;  /* 0x0000000000347805 */ /* 0x000fe4000001ff00 */
[----:B------:R-:W-:Y:S01]  /*6b30*/  @P1 SEL R3, R0, R3, !P2 ;  /* 0x0000000300031207 */ /* 0x000fe20005000000 */
[----:B------:R-:W-:Y:S01]  /*6b40*/  IMAD.U32 R0, RZ, RZ, UR45 ;  /* 0x0000002dff007e24 */ /* 0x000fe2000f8e00ff */
[----:B------:R-:W-:Y:S02]  /*6b50*/  PLOP3.LUT P5, PT, PT, PT, PT, 0x8, 0x80 ;  /* 0x000000000080781c */ /* 0x000fe40003fae170 */
[----:B------:R-:W-:Y:S02]  /*6b60*/  CS2R R46, SRZ ;  /* 0x00000000002e7805 */ /* 0x000fe4000001ff00 */
[----:B------:R-:W-:Y:S02]  /*6b70*/  @P0 LOP3.LUT R3, R3, 0x1, RZ, 0xc0, !PT ;  /* 0x0000000103030812 */ /* 0x000fe400078ec0ff */
[----:B------:R-:W-:Y:S02]  /*6b80*/  CS2R R44, SRZ ;  /* 0x00000000002c7805 */ /* 0x000fe4000001ff00 */
[----:B------:R-:W-:Y:S02]  /*6b90*/  LEA R0, R0, UR46, 0x3 ;  /* 0x0000002e00007c11 */ /* 0x000fe4000f8e18ff */
[----:B------:R-:W-:Y:S02]  /*6ba0*/  CS2R R50, SRZ ;  /* 0x0000000000327805 */ /* 0x000fe4000001ff00 */
[----:B------:R-:W-:Y:S02]  /*6bb0*/  ISETP.NE.U32.OR P6, PT, R3, 0x1, !P0 ;  /* 0x000000010300780c */ /* 0x000fe400047c5470 */
[----:B------:R-:W-:Y:S02]  /*6bc0*/  CS2R R48, SRZ ;  /* 0x0000000000307805 */ /* 0x000fe4000001ff00 */
[----:B------:R-:W-:Y:S02]  /*6bd0*/  LOP3.LUT R3, R71, 0x1, RZ, 0x3c, !PT ;  /* 0x0000000147037812 */ /* 0x000fe400078e3cff */
[----:B------:R-:W-:Y:S07]  /*6be0*/  P2R R73, PR, RZ, 0x40 ;  /* 0x00000040ff497803 */ /* 0x000fee0000000000 */
[----:B------:R-:W-:Y:S04]  /*6bf0*/  @P6 SHF.L.U32 R4, R3, 0x1f, RZ ;  /* 0x0000001f03046819 */ /* 0x000fe800000006ff */
[----:B------:R1:W2:Y:S02]  /*6c00*/  @P6 SYNCS.PHASECHK.TRANS64.TRYWAIT P0, [R0+URZ+0x1e0], R4 ;  /* 0x0001e004000065a7 */ /* 0x0002a400080011ff */
[----:B-1----:R-:W-:Y:S04]  /*6c10*/  SHF.L.U32 R4, R70, 0x1f, RZ ;  /* 0x0000001f46047819 */ /* 0x002fe800000006ff */
[----:B------:R1:W3:Y:S01]  /*6c20*/  SYNCS.PHASECHK.TRANS64.TRYWAIT P4, [R17+URZ+0x230], R4 ;  /* 0x00023004110075a7 */ /* 0x0002e200080811ff */
[----:B--2---:R-:W-:Y:S01]  /*6c30*/  @P6 PLOP3.LUT P5, PT, P0, PT, PT, 0x8, 0x80 ;  /* 0x000000000080681c */ /* 0x004fe200007ae170 */
[----:B------:R-:W-:Y:S01]  /*6c40*/  @!UPT UIADD3 URZ, UPT, UPT, URZ, URZ, URZ ;  /* 0x000000fffffff290 */ /* 0x000fe2000fffe0ff */
[----:B-1----:R-:W-:Y:S11]  /*6c50*/  @!P6 BRA `(.L_x_119) ;  /* 0x000000000070e947 */ /* 0x002ff60003800000 */
[----:B------:R-:W-:Y:S01]  /*6c60*/  ISETP.NE.U32.AND P0, PT, RZ, UR58, PT ;  /* 0x0000003aff007c0c */ /* 0x000fe2000bf05070 */
[----:B------:R-:W-:Y:S01]  /*6c70*/  BSSY B0, `(.L_x_120) ;  /* 0x000000e000007945 */ /* 0x000fe20003800000 */
[----:B------:R-:W-:Y:S02]  /*6c80*/  FSETP.NEU.AND P2, PT, R42, RZ, PT ;  /* 0x000000ff2a00720b */ /* 0x000fe40003f4d000 */
[----:B------:R-:W-:Y:S02]  /*6c90*/  ISETP.NE.AND.EX P0, PT, RZ, UR59, PT, P0 ;  /* 0x0000003bff007c0c */ /* 0x000fe4000bf05300 */
[----:B------:R-:W-:Y:S02]  /*6ca0*/  LOP3.LUT P1, RZ, R65, 0xff, RZ, 0xc0, !PT ;  /* 0x000000ff41ff7812 */ /* 0x000fe4000782c0ff */
[----:B------:R-:W-:Y:S02]  /*6cb0*/  SEL R5, RZ, 0xffffffff, P2 ;  /* 0xffffffffff057807 */ /* 0x000fe40001000000 */
[----:B------:R-:W-:Y:S04]  /*6cc0*/  SEL R6, RZ, 0xffffffff, P0 ;  /* 0xffffffffff067807 */ /* 0x000fe80000000000 */
[----:B------:R-:W-:Y:S04]  /*6cd0*/  @P3 SEL R5, R6, R5, !P1 ;  /* 0x0000000506053207 */ /* 0x000fe80004800000 */
[----:B------:R-:W-:Y:S04]  /*6ce0*/  LOP3.LUT R5, R5, 0x1, RZ, 0xc0, !PT ;  /* 0x0000000105057812 */ /* 0x000fe800078ec0ff */
[----:B------:R-:W-:Y:S01]  /*6cf0*/  ISETP.NE.U32.AND P0, PT, R5, 0x1, PT ;  /* 0x000000010500780c */ /* 0x000fe20003f05070 */
[----:B------:R-:W-:Y:S01]  /*6d00*/  IMAD.U32 R5, RZ, RZ, UR45 ;  /* 0x0000002dff057e24 */ /* 0x000fe2000f8e00ff */
[----:B------:R-:W-:Y:S11]  /*6d10*/  @!P5 BRA `(.L_x_121) ;  /* 0x00000000000cd947 */ /* 0x000ff60003800000 */
[----:B------:R-:W-:Y:S04]  /*6d20*/  SHF.L.U32 R3, R3, 0x1f, RZ ;  /* 0x0000001f03037819 */ /* 0x000fe800000006ff */
[----:B------:R-:W1:Y:S02]  /*6d30*/  SYNCS.PHASECHK.TRANS64.TRYWAIT P1, [R0+URZ+0x1e0], R3 ;  /* 0x0001e003000075a7 */ /* 0x000e6400080211ff */
[----:B-1----:R-:W-:Y:S05]  /*6d40*/  @!P1 BRA `(.L_x_122) ;  /* 0x0000002000d09947 */ /* 0x002fea0003800000 */
.L_x_121:
[----:B------:R-:W-:Y:S05]  /*6d50*/  BSYNC B0 ;  /* 0x0000000000007941 */ /* 0x000fea0003800000 */
.L_x_120:
[----:B-1----:R-:W-:Y:S01]  /*6d60*/  @P0 IMAD R0, R5, 0xc00, R64 ;  /* 0x00000c0005000824 */ /* 0x002fe200078e0240 */
[----:B------:R-:W-:Y:S02]  /*6d70*/  CS2R R50, SRZ ;  /* 0x0000000000327805 */ /* 0x000fe4000001ff00 */
[----:B------:R-:W-:Y:S02]  /*6d80*/  CS2R R48, SRZ ;  /* 0x0000000000307805 */ /* 0x000fe4000001ff00 */
[----:B------:R-:W-:Y:S02]  /*6d90*/  CS2R R46, SRZ ;  /* 0x00000000002e7805 */ /* 0x000fe4000001ff00 */
[----:B------:R-:W-:Y:S01]  /*6da0*/  CS2R R44, SRZ ;  /* 0x00000000002c7805 */ /* 0x000fe2000001ff00 */
[----:B------:R-:W-:Y:S01]  /*6db0*/  IMAD.MOV.U32 R54, RZ, RZ, RZ ;  /* 0x000000ffff367224 */ /* 0x000fe200078e00ff */
[----:B------:R-:W-:Y:S02]  /*6dc0*/  CS2R R52, SRZ ;  /* 0x0000000000347805 */ /* 0x000fe4000001ff00 */
[----:B------:R-:W-:Y:S01]  /*6dd0*/  @P0 LEA R0, R0, UR46, 0x1 ;  /* 0x0000002e00000c11 */ /* 0x000fe2000f8e08ff */
[----:B------:R-:W-:Y:S05]  /*6de0*/  @P0 WARPSYNC.ALL ;  /* 0x0000000000000948 */ /* 0x000fea0003800000 */
[----:B------:R1:W2:Y:S04]  /*6df0*/  @P0 LDSM.16.M88.4 R48, [R0+0x300] ;  /* 0x000300000030083b */ /* 0x0002a80000000200 */
[----:B------:R1:W1:Y:S04]  /*6e00*/  @P0 LDSM.16.M88.4 R44, [R0+0xb00] ;  /* 0x000b0000002c083b */ /* 0x0002680000000200 */
[----:B------:R1:W1:Y:S02]  /*6e10*/  @P0 LDSM.16.M88.4 R52, [R0+0x1300] ;  /* 0x001300000034083b */ /* 0x0002640000000200 */
.L_x_119:
[----:B------:R-:W-:Y:S05]  /*6e20*/  BSYNC B1 ;  /* 0x0000000000017941 */ /* 0x000fea0003800000 */
.L_x_118:
[----:B-1----:R-:W-:Y:S04]  /*6e30*/  LEA.HI R0, R40, R40, RZ, 0x1 ;  /* 0x0000002828007211 */ /* 0x002fe800078f08ff */
[----:B------:R-:W-:Y:S02]  /*6e40*/  SHF.R.U32.HI R3, RZ, 0x1, R0 ;  /* 0x00000001ff037819 */ /* 0x000fe40000011600 */
[----:B------:R-:W-:Y:S03]  /*6e50*/  LOP3.LUT R0, R0, 0xffe, RZ, 0xc0, !PT ;  /* 0x00000ffe00007812 */ /* 0x000fe600078ec0ff */
[----:B------:R-:W-:Y:S02]  /*6e60*/  IMAD R3, R3, 0x30, R2 ;  /* 0x0000003003037824 */ /* 0x000fe400078e0202 */
[----:B------:R-:W-:Y:S04]  /*6e70*/  IMAD.IADD R0, R40, 0x1, -R0 ;  /* 0x0000000128007824 */ /* 0x000fe800078e0a00 */
[----:B------:R-:W-:Y:S05]  /*6e80*/  IMAD R16, R0, 0x100000, R3 ;  /* 0x0010000000107824 */ /* 0x000fea00078e0203 */
[----:B------:R-:W-:Y:S04]  /*6e90*/  SHF.R.U32.HI R0, RZ, 0x15, R16 ;  /* 0x00000015ff007819 */ /* 0x000fe80000011610 */
[----:B------:R-:W-:Y:S01]  /*6ea0*/  LOP3.LUT P0, RZ, R0, 0x3, R66, 0x48, !PT ;  /* 0x0000000300ff7812 */ /* 0x000fe20007804842 */
[----:B------:R-:W-:Y:S01]  /*6eb0*/  @!UPT UIADD3 URZ, UPT, UPT, URZ, URZ, URZ ;  /* 0x000000fffffff290 */ /* 0x000fe2000fffe0ff */
[----:B---3--:R-:W-:Y:S11]  /*6ec0*/  @P4 BRA `(.L_x_123) ;  /* 0x0000000000084947 */ /* 0x008ff60003800000 */
[----:B------:R-:W1:Y:S02]  /*6ed0*/  SYNCS.PHASECHK.TRANS64.TRYWAIT P1, [R17+URZ+0x230], R4 ;  /* 0x00023004110075a7 */ /* 0x000e6400080211ff */
[----:B-1----:R-:W-:Y:S05]  /*6ee0*/  @!P1 BRA `(.L_x_124) ;  /* 0x00000020007c9947 */ /* 0x002fea0003800000 */
.L_x_123:
[----:B------:R-:W-:Y:S05]  /*6ef0*/  @!P0 BRA `(.L_x_125) ;  /* 0x0000000000408947 */ /* 0x000fea0003800000 */
[----:B------:R-:W3:Y:S01]  /*6f00*/  LDCU.64 UR8, c[0x4][0x70] ;  /* 0x01000e00ff0877ac */ /* 0x000ee20008000a00 */
[----:B------:R-:W-:Y:S01]  /*6f10*/  MOV R15, 0x0 ;  /* 0x00000000000f7802 */ /* 0x000fe20000000f00 */
[----:B------:R-:W-:Y:S02]  /*6f20*/  HFMA2 R12, -RZ, RZ, 0, 5.9604644775390625e-08 ;  /* 0x00000001ff0c7431 */ /* 0x000fe400000001ff */
[----:B------:R-:W-:Y:S02]  /*6f30*/  IMAD.MOV.U32 R8, RZ, RZ, 0x192 ;  /* 0x00000192ff087424 */ /* 0x000fe400078e00ff */
[----:B------:R-:W-:Y:S01]  /*6f40*/  IMAD.MOV.U32 R13, RZ, RZ, RZ ;  /* 0x000000ffff0d7224 */ /* 0x000fe200078e00ff */
[----:B------:R-:W5:Y:S01]  /*6f50*/  LDCU.64 UR6, c[0x4][0x78] ;  /* 0x01000f00ff0677ac */ /* 0x000f620008000a00 */
[----:B------:R-:W2:Y:S01]  /*6f60*/  LDC.64 R14, c[0x4][R15] ;  /* 0x010000000f0e7b82 */ /* 0x000ea20000000a00 */
[----:B------:R-:W4:Y:S01]  /*6f70*/  LDCU.64 UR4, c[0x4][0x10] ;  /* 0x01000200ff0477ac */ /* 0x000f220008000a00 */
[----:B---3--:R-:W-:Y:S01]  /*6f80*/  MOV R5, UR9 ;  /* 0x0000000900057c02 */ /* 0x008fe20008000f00 */
[----:B-1----:R-:W-:Y:S01]  /*6f90*/  IMAD.U32 R4, RZ, RZ, UR8 ;  /* 0x00000008ff047e24 */ /* 0x002fe2000f8e00ff */
[----:B-----5:R-:W-:Y:S01]  /*6fa0*/  MOV R7, UR7 ;  /* 0x0000000700077c02 */ /* 0x020fe20008000f00 */
[----:B------:R-:W-:Y:S01]  /*6fb0*/  IMAD.U32 R6, RZ, RZ, UR6 ;  /* 0x00000006ff067e24 */ /* 0x000fe2000f8e00ff */
[----:B----4-:R-:W-:Y:S01]  /*6fc0*/  MOV R11, UR5 ;  /* 0x00000005000b7c02 */ /* 0x010fe20008000f00 */
[----:B------:R-:W-:Y:S02]  /*6fd0*/  IMAD.U32 R10, RZ, RZ, UR4 ;  /* 0x00000004ff0a7e24 */ /* 0x000fe4000f8e00ff */
[----:B------:R-:W-:Y:S07]  /*6fe0*/  LEPC R20, `(.L_x_125) ;  /* 0x000000001014794e */ /* 0x000fee0000000000 */
[----:B--2---:R-:W-:Y:S05]  /*6ff0*/  CALL.ABS.NOINC R14 ;  /* 0x000000000e007343 */ /* 0x004fea0003c00000 */
.L_x_125:
[----:B------:R-:W-:Y:S05]  /*7000*/  WARPSYNC.ALL ;  /* 0x0000000000007948 */ /* 0x000fea0003800000 */
[C---:B------:R-:W-:Y:S01]  /*7010*/  R2UR UR4, R16.reuse ;  /* 0x00000000100472ca */ /* 0x040fe200000e0000 */
[----:B------:R-:W-:Y:S05]  /*7020*/  VIADD R0, R16, 0x10 ;  /* 0x0000001010007836 */ /* 0x000fea0000000000 */
[----:B------:R-:W-:Y:S04]  /*7030*/  SHF.R.U32.HI R0, RZ, 0x15, R0 ;  /* 0x00000015ff007819 */ /* 0x000fe80000011600 */
[----:B------:R-:W-:Y:S03]  /*7040*/  LOP3.LUT P0, RZ, R0, 0x3, R66, 0x48, !PT ;  /* 0x0000000300ff7812 */ /* 0x000fe60007804842 */
[----:B------:R-:W3:Y:S10]  /*7050*/  LDTM.16dp256bit.x2 R32, tmem[UR4] ;  /* 0x00000004002079ee */ /* 0x000ef400080a0000 */
[----:B---3--:R-:W-:Y:S05]  /*7060*/  @!P0 BRA `(.L_x_126) ;  /* 0x0000000000408947 */ /* 0x008fea0003800000 */
        /* <DEDUP_REMOVED lines=16> */
.L_x_126:
[----:B------:R-:W-:Y:S05]  /*7170*/  WARPSYNC.ALL ;  /* 0x0000000000007948 */ /* 0x000fea0003800000 */
[C---:B------:R-:W-:Y:S01]  /*7180*/  R2UR UR4, R16.reuse ;  /* 0x00000000100472ca */ /* 0x040fe200000e0000 */
[----:B------:R-:W-:Y:S05]  /*7190*/  VIADD R0, R16, 0x20 ;  /* 0x0000002010007836 */ /* 0x000fea0000000000 */
[----:B------:R-:W-:Y:S04]  /*71a0*/  SHF.R.U32.HI R0, RZ, 0x15, R0 ;  /* 0x00000015ff007819 */ /* 0x000fe80000011600 */
[----:B------:R-:W-:Y:S03]  /*71b0*/  LOP3.LUT P0, RZ, R0, 0x3, R66, 0x48, !PT ;  /* 0x0000000300ff7812 */ /* 0x000fe60007804842 */
[----:B------:R-:W3:Y:S10]  /*71c0*/  LDTM.16dp256bit.x2 R24, tmem[UR4+0x10] ;  /* 0x00001004001879ee */ /* 0x000ef400080a0000 */
        /* <DEDUP_REMOVED lines=17> */
.L_x_127:
[----:B------:R-:W-:Y:S01]  /*72e0*/  ISETP.NE.AND P0, PT, R72, RZ, PT ;  /* 0x000000ff4800720c */ /* 0x000fe20003f05270 */
[----:B------:R-:W-:Y:S05]  /*72f0*/  WARPSYNC.ALL ;  /* 0x0000000000007948 */ /* 0x000fea0003800000 */
[----:B------:R-:W-:Y:S01]  /*7300*/  HADD2.F32 R43, -RZ, R47.H0_H0 ;  /* 0x2000002fff2b7230 */ /* 0x000fe20000004100 */
[----:B------:R-:W-:Y:S01]  /*7310*/  R2UR UR4, R16 ;  /* 0x00000000100472ca */ /* 0x000fe200000e0000 */
[C---:B----4-:R-:W-:Y:S01]  /*7320*/  FMUL R0, R41.reuse, R32 ;  /* 0x0000002029007220 */ /* 0x050fe20000400000 */
[--C-:B--2---:R-:W-:Y:S02]  /*7330*/  HADD2.F32 R32, -RZ, R48.reuse.H0_H0 ;  /* 0x20000030ff207230 */ /* 0x104fe40000004100 */
[C---:B------:R-:W-:Y:S01]  /*7340*/  FMUL R3, R41.reuse, R33 ;  /* 0x0000002129037220 */ /* 0x040fe20000400000 */
[----:B------:R-:W-:Y:S02]  /*7350*/  HADD2.F32 R33, -RZ, R48.H1_H1 ;  /* 0x30000030ff217230 */ /* 0x000fe40000004100 */
[C---:B------:R-:W-:Y:S01]  /*7360*/  FMUL R12, R41.reuse, R34 ;  /* 0x00000022290c7220 */ /* 0x040fe20000400000 */
[--C-:B------:R-:W-:Y:S02]  /*7370*/  HADD2.F32 R34, -RZ, R49.reuse.H0_H0 ;  /* 0x20000031ff227230 */ /* 0x100fe40000004100 */
[C---:B------:R-:W-:Y:S01]  /*7380*/  FFMA R0, R42.reuse, R32, R0 ;  /* 0x000000202a007223 */ /* 0x040fe20000000000 */
[C---:B------:R-:W-:Y:S01]  /*7390*/  FMUL R13, R41.reuse, R35 ;  /* 0x00000023290d7220 */ /* 0x040fe20000400000 */
[----:B------:R-:W-:Y:S02]  /*73a0*/  HADD2.F32 R35, -RZ, R49.H1_H1 ;  /* 0x30000031ff237230 */ /* 0x000fe40000004100 */
[C---:B------:R-:W-:Y:S01]  /*73b0*/  FFMA R3, R42.reuse, R33, R3 ;  /* 0x000000212a037223 */ /* 0x040fe20000000003 */
[C---:B------:R-:W-:Y:S01]  /*73c0*/  FFMA R12, R42.reuse, R34, R12 ;  /* 0x000000222a0c7223 */ /* 0x040fe2000000000c */
[----:B------:R-:W-:Y:S01]  /*73d0*/  FMUL R14, R41, R36 ;  /* 0x00000024290e7220 */ /* 0x000fe20000400000 */
[----:B-1----:R-:W1:Y:S01]  /*73e0*/  LDTM.16dp256bit.x2 R4, tmem[UR4+0x20] ;  /* 0x00002004000479ee */ /* 0x002e6200080a0000 */
[----:B------:R-:W-:Y:S01]  /*73f0*/  NOP ;  /* 0x0000000000007918 */ /* 0x000fe20000000000 */
[----:B------:R-:W-:Y:S01]  /*7400*/  F2FP.F16.F32.PACK_AB R32, R3, R0 ;  /* 0x000000000320723e */ /* 0x000fe200000000ff */
[C---:B------:R-:W-:Y:S01]  /*7410*/  FFMA R13, R42.reuse, R35, R13 ;  /* 0x000000232a0d7223 */ /* 0x040fe2000000000d */
[--C-:B------:R-:W-:Y:S01]  /*7420*/  HADD2.F32 R36, -RZ, R50.reuse.H0_H0 ;  /* 0x20000032ff247230 */ /* 0x100fe20000004100 */
[----:B------:R-:W-:Y:S01]  /*7430*/  R2UR UR5, R17 ;  /* 0x00000000110572ca */ /* 0x000fe200000e0000 */
[C---:B------:R-:W-:Y:S01]  /*7440*/  FMUL R15, R41.reuse, R37 ;  /* 0x00000025290f7220 */ /* 0x040fe20000400000 */
[----:B------:R-:W-:Y:S01]  /*7450*/  FMUL R16, R41, R38 ;  /* 0x0000002629107220 */ /* 0x000fe20000400000 */
[----:B------:R-:W-:Y:S01]  /*7460*/  HADD2.F32 R37, -RZ, R50.H1_H1 ;  /* 0x30000032ff257230 */ /* 0x000fe20000004100 */
[----:B------:R-:W-:Y:S01]  /*7470*/  F2FP.F16.F32.PACK_AB R33, R13, R12 ;  /* 0x0000000c0d21723e */ /* 0x000fe200000000ff */
[C---:B------:R-:W-:Y:S01]  /*7480*/  FFMA R14, R42.reuse, R36, R14 ;  /* 0x000000242a0e7223 */ /* 0x040fe2000000000e */
[C---:B------:R-:W-:Y:S01]  /*7490*/  FMUL R17, R41.reuse, R39 ;  /* 0x0000002729117220 */ /* 0x040fe20000400000 */
[--C-:B------:R-:W-:Y:S02]  /*74a0*/  HADD2.F32 R38, -RZ, R51.reuse.H0_H0 ;  /* 0x20000033ff267230 */ /* 0x100fe40000004100 */
[C---:B------:R-:W-:Y:S01]  /*74b0*/  FFMA R15, R42.reuse, R37, R15 ;  /* 0x000000252a0f7223 */ /* 0x040fe2000000000f */
[----:B------:R-:W-:Y:S02]  /*74c0*/  HADD2.F32 R39, -RZ, R51.H1_H1 ;  /* 0x30000033ff277230 */ /* 0x000fe40000004100 */
[C---:B------:R-:W-:Y:S01]  /*74d0*/  FMUL R20, R41.reuse, R26 ;  /* 0x0000001a29147220 */ /* 0x040fe20000400000 */
[----:B------:R-:W-:Y:S01]  /*74e0*/  FMUL R21, R41, R27 ;  /* 0x0000001b29157220 */ /* 0x000fe20000400000 */
[--C-:B------:R-:W-:Y:S01]  /*74f0*/  HADD2.F32 R26, -RZ, R44.reuse.H0_H0 ;  /* 0x2000002cff1a7230 */ /* 0x100fe20000004100 */
[----:B------:R-:W-:Y:S01]  /*7500*/  F2FP.F16.F32.PACK_AB R34, R15, R14 ;  /* 0x0000000e0f22723e */ /* 0x000fe200000000ff */
[C---:B------:R-:W-:Y:S01]  /*7510*/  FFMA R16, R42.reuse, R38, R16 ;  /* 0x000000262a107223 */ /* 0x040fe20000000010 */
[C---:B------:R-:W-:Y:S01]  /*7520*/  FFMA R17, R42.reuse, R39, R17 ;  /* 0x000000272a117223 */ /* 0x040fe20000000011 */
[----:B------:R-:W-:Y:S01]  /*7530*/  UIADD3 UR4, UPT, UPT, UR5, 0x250, URZ ;  /* 0x0000025005047890 */ /* 0x000fe2000fffe0ff */
[C---:B------:R-:W-:Y:S01]  /*7540*/  FMUL R18, R41.reuse, R24 ;  /* 0x0000001829127220 */ /* 0x040fe20000400000 */
[----:B------:R-:W-:Y:S02]  /*7550*/  HADD2.F32 R27, -RZ, R44.H1_H1 ;  /* 0x3000002cff1b7230 */ /* 0x000fe40000004100 */
[----:B------:R-:W-:Y:S01]  /*7560*/  FMUL R22, R41, R28 ;  /* 0x0000001c29167220 */ /* 0x000fe20000400000 */
[----:B------:R-:W-:Y:S01]  /*7570*/  UPRMT UR4, UR44, 0x654, UR4 ;  /* 0x000006542c047896 */ /* 0x000fe20008000004 */
[----:B------:R-:W-:Y:S01]  /*7580*/  F2FP.F16.F32.PACK_AB R35, R17, R16 ;  /* 0x000000101123723e */ /* 0x000fe200000000ff */
[C---:B------:R-:W-:Y:S01]  /*7590*/  FFMA R18, R42.reuse, R26, R18 ;  /* 0x0000001a2a127223 */ /* 0x040fe20000000012 */
[--C-:B------:R-:W-:Y:S02]  /*75a0*/  HADD2.F32 R28, -RZ, R45.reuse.H0_H0 ;  /* 0x2000002dff1c7230 */ /* 0x100fe40000004100 */
[C---:B------:R-:W-:Y:S01]  /*75b0*/  FMUL R19, R41.reuse, R25 ;  /* 0x0000001929137220 */ /* 0x040fe20000400000 */
[C---:B------:R-:W-:Y:S01]  /*75c0*/  FMUL R23, R41.reuse, R29 ;  /* 0x0000001d29177220 */ /* 0x040fe20000400000 */
[----:B------:R-:W-:Y:S02]  /*75d0*/  HADD2.F32 R29, -RZ, R45.H1_H1 ;  /* 0x3000002dff1d7230 */ /* 0x000fe40000004100 */
[C---:B------:R-:W-:Y:S01]  /*75e0*/  FMUL R24, R41.reuse, R30 ;  /* 0x0000001e29187220 */ /* 0x040fe20000400000 */
[C---:B------:R-:W-:Y:S01]  /*75f0*/  FFMA R19, R42.reuse, R27, R19 ;  /* 0x0000001b2a137223 */ /* 0x040fe20000000013 */
[C---:B------:R-:W-:Y:S01]  /*7600*/  FMUL R25, R41.reuse, R31 ;  /* 0x0000001f29197220 */ /* 0x040fe20000400000 */
[--C-:B------:R-:W-:Y:S02]  /*7610*/  HADD2.F32 R30, -RZ, R46.reuse.H0_H0 ;  /* 0x2000002eff1e7230 */ /* 0x100fe40000004100 */
[C---:B------:R-:W-:Y:S01]  /*7620*/  FFMA R20, R42.reuse, R28, R20 ;  /* 0x0000001c2a147223 */ /* 0x040fe20000000014 */
[----:B------:R-:W-:Y:S01]  /*7630*/  HADD2.F32 R31, -RZ, R46.H1_H1 ;  /* 0x3000002eff1f7230 */ /* 0x000fe20000004100 */
[----:B------:R-:W-:Y:S01]  /*7640*/  MOV R0, UR45 ;  /* 0x0000002d00007c02 */ /* 0x000fe20008000f00 */
[----:B------:R-:W-:Y:S02]  /*7650*/  HADD2.F32 R44, -RZ, R47.H1_H1 ;  /* 0x3000002fff2c7230 */ /* 0x000fe40000004100 */
[C---:B------:R-:W-:Y:S01]  /*7660*/  FFMA R21, R42.reuse, R29, R21 ;  /* 0x0000001d2a157223 */ /* 0x040fe20000000015 */
[--C-:B------:R-:W-:Y:S02]  /*7670*/  HADD2.F32 R45, -RZ, R52.reuse.H0_H0 ;  /* 0x20000034ff2d7230 */ /* 0x100fe40000004100 */
[C---:B------:R-:W-:Y:S01]  /*7680*/  FFMA R22, R42.reuse, R30, R22 ;  /* 0x0000001e2a167223 */ /* 0x040fe20000000016 */
[----:B------:R-:W-:Y:S02]  /*7690*/  HADD2.F32 R46, -RZ, R52.H1_H1 ;  /* 0x30000034ff2e7230 */ /* 0x000fe40000004100 */
[C---:B-1----:R-:W-:Y:S01]  /*76a0*/  FMUL R4, R41.reuse, R4 ;  /* 0x0000000429047220 */ /* 0x042fe20000400000 */
[C---:B------:R-:W-:Y:S01]  /*76b0*/  FFMA R23, R42.reuse, R31, R23 ;  /* 0x0000001f2a177223 */ /* 0x040fe20000000017 */
[--C-:B------:R-:W-:Y:S02]  /*76c0*/  HADD2.F32 R47, -RZ, R53.reuse.H0_H0 ;  /* 0x20000035ff2f7230 */ /* 0x100fe40000004100 */
[C---:B------:R-:W-:Y:S01]  /*76d0*/  FMUL R5, R41.reuse, R5 ;  /* 0x0000000529057220 */ /* 0x040fe20000400000 */
[C---:B------:R-:W-:Y:S01]  /*76e0*/  FFMA R24, R42.reuse, R43, R24 ;  /* 0x0000002b2a187223 */ /* 0x040fe20000000018 */
[----:B------:R-:W-:Y:S02]  /*76f0*/  HADD2.F32 R48, -RZ, R53.H1_H1 ;  /* 0x30000035ff307230 */ /* 0x000fe40000004100 */
[C---:B------:R-:W-:Y:S01]  /*7700*/  FMUL R6, R41.reuse, R6 ;  /* 0x0000000629067220 */ /* 0x040fe20000400000 */
[----:B------:R-:W-:Y:S01]  /*7710*/  FFMA R25, R42, R44, R25 ;  /* 0x0000002c2a197223 */ /* 0x000fe20000000019 */
[----:B------:R-:W-:Y:S02]  /*7720*/  IMAD R0, R0, 0xc00, R64 ;  /* 0x00000c0000007824 */ /* 0x000fe400078e0240 */
[C---:B------:R-:W-:Y:S01]  /*7730*/  FMUL R7, R41.reuse, R7 ;  /* 0x0000000729077220 */ /* 0x040fe20000400000 */
[--C-:B------:R-:W-:Y:S02]  /*7740*/  HADD2.F32 R49, -RZ, R54.reuse.H0_H0 ;  /* 0x20000036ff317230 */ /* 0x100fe40000004100 */
[C---:B------:R-:W-:Y:S01]  /*7750*/  FFMA R4, R42.reuse, R45, R4 ;  /* 0x0000002d2a047223 */ /* 0x040fe20000000004 */
[----:B------:R-:W-:Y:S02]  /*7760*/  HADD2.F32 R50, -RZ, R54.H1_H1 ;  /* 0x30000036ff327230 */ /* 0x000fe40000004100 */
[C---:B------:R-:W-:Y:S01]  /*7770*/  FMUL R8, R41.reuse, R8 ;  /* 0x0000000829087220 */ /* 0x040fe20000400000 */
[C---:B------:R-:W-:Y:S01]  /*7780*/  FFMA R5, R42.reuse, R46, R5 ;  /* 0x0000002e2a057223 */ /* 0x040fe20000000005 */
[--C-:B------:R-:W-:Y:S02]  /*7790*/  HADD2.F32 R51, -RZ, R55.reuse.H0_H0 ;  /* 0x20000037ff337230 */ /* 0x100fe40000004100 */
[C---:B------:R-:W-:Y:S01]  /*77a0*/  FMUL R9, R41.reuse, R9 ;  /* 0x0000000929097220 */ /* 0x040fe20000400000 */
[C---:B------:R-:W-:Y:S01]  /*77b0*/  FFMA R6, R42.reuse, R47, R6 ;  /* 0x0000002f2a067223 */ /* 0x040fe20000000006 */
[----:B------:R-:W-:Y:S02]  /*77c0*/  HADD2.F32 R52, -RZ, R55.H1_H1 ;  /* 0x30000037ff347230 */ /* 0x000fe40000004100 */
[C---:B------:R-:W-:Y:S01]  /*77d0*/  FMUL R10, R41.reuse, R10 ;  /* 0x0000000a290a7220 */ /* 0x040fe20000400000 */
[----:B------:R-:W-:Y:S01]  /*77e0*/  FFMA R7, R42, R48, R7 ;  /* 0x000000302a077223 */ /* 0x000fe20000000007 */
[----:B------:R-:W-:Y:S01]  /*77f0*/  FMUL R11, R41, R11 ;  /* 0x0000000b290b7220 */ /* 0x000fe20000400000 */
[----:B------:R-:W-:Y:S01]  /*7800*/  LEA R0, R0, UR46, 0x1 ;  /* 0x0000002e00007c11 */ /* 0x000fe2000f8e08ff */
[C---:B------:R-:W-:Y:S01]  /*7810*/  FFMA R8, R42.reuse, R49, R8 ;  /* 0x000000312a087223 */ /* 0x040fe20000000008 */
[C---:B------:R-:W-:Y:S01]  /*7820*/  FFMA R9, R42.reuse, R50, R9 ;  /* 0x000000322a097223 */ /* 0x040fe20000000009 */
[C---:B------:R-:W-:Y:S01]  /*7830*/  FFMA R10, R42.reuse, R51, R10 ;  /* 0x000000332a0a7223 */ /* 0x040fe2000000000a */
[----:B------:R-:W-:Y:S01]  /*7840*/  FFMA R11, R42, R52, R11 ;  /* 0x000000342a0b7223 */ /* 0x000fe2000000000b */
[----:B------:R-:W-:Y:S01]  /*7850*/  F2FP.F16.F32.PACK_AB R12, R19, R18 ;  /* 0x00000012130c723e */ /* 0x000fe200000000ff */
[----:B------:R-:W-:Y:S01]  /*7860*/  SYNCS.ARRIVE.TRANS64.RED.A1T0 RZ, [UR4], RZ ;  /* 0x000000ffffff79a7 */ /* 0x000fe20008100404 */
[----:B------:R1:W-:Y:S01]  /*7870*/  STSM.16.M88.4 [R0+0x300], R32 ;  /* 0x0003002000007844 */ /* 0x0003e20000000200 */
[----:B------:R-:W-:Y:S01]  /*7880*/  F2FP.F16.F32.PACK_AB R13, R21, R20 ;  /* 0x00000014150d723e */ /* 0x000fe200000000ff */
[----:B------:R-:W-:Y:S01]  /*7890*/  UIADD3 UR7, UPT, UPT, UR45, 0x1, URZ ;  /* 0x000000012d077890 */ /* 0x000fe2000fffe0ff */
[----:B------:R-:W-:Y:S01]  /*78a0*/  F2FP.F16.F32.PACK_AB R14, R23, R22 ;  /* 0x00000016170e723e */ /* 0x000fe200000000ff */
[----:B------:R-:W-:Y:S01]  /*78b0*/  BSSY.RECONVERGENT B0, `(.L_x_128) ;  /* 0x0000024000007945 */ /* 0x000fe20003800200 */
[----:B------:R-:W-:Y:S02]  /*78c0*/  F2FP.F16.F32.PACK_AB R15, R25, R24 ;  /* 0x00000018190f723e */ /* 0x000fe400000000ff */
[----:B------:R-:W-:Y:S02]  /*78d0*/  F2FP.F16.F32.PACK_AB R4, R5, R4 ;  /* 0x000000040504723e */ /* 0x000fe400000000ff */
[----:B------:R-:W-:Y:S01]  /*78e0*/  F2FP.F16.F32.PACK_AB R5, R7, R6 ;  /* 0x000000060705723e */ /* 0x000fe200000000ff */
[----:B------:R1:W-:Y:S01]  /*78f0*/  STSM.16.M88.4 [R0+0xb00], R12 ;  /* 0x000b000c00007844 */ /* 0x0003e20000000200 */
[----:B------:R-:W-:Y:S02]  /*7900*/  F2FP.F16.F32.PACK_AB R6, R9, R8 ;  /* 0x000000080906723e */ /* 0x000fe400000000ff */
[----:B------:R-:W-:Y:S05]  /*7910*/  F2FP.F16.F32.PACK_AB R7, R11, R10 ;  /* 0x0000000a0b07723e */ /* 0x000fea00000000ff */
[----:B------:R1:W-:Y:S01]  /*7920*/  STSM.16.M88.4 [R0+0x1300], R4 ;  /* 0x0013000400007844 */ /* 0x0003e20000000200 */
[----:B------:R-:W-:Y:S01]  /*7930*/  @!PT LDS RZ, [RZ] ;  /* 0x00000000fffff984 */ /* 0x000fe20000000800 */
[----:B------:R-:W-:Y:S01]  /*7940*/  @!PT LDS RZ, [RZ] ;  /* 0x00000000fffff984 */ /* 0x000fe20000000800 */
[----:B------:R-:W-:Y:S01]  /*7950*/  @!PT LDS RZ, [RZ] ;  /* 0x00000000fffff984 */ /* 0x000fe20000000800 */
[----:B------:R-:W-:Y:S01]  /*7960*/  @!PT LDS RZ, [RZ] ;  /* 0x00000000fffff984 */ /* 0x000fe20000000800 */
[----:B------:R2:W-:Y:S07]  /*7970*/  MEMBAR.ALL.CTA ;  /* 0x0000000000007992 */ /* 0x0005ee0000008000 */
[----:B--2---:R-:W2:Y:S02]  /*7980*/  FENCE.VIEW.ASYNC.S ;  /* 0x00000000000073c6 */ /* 0x004ea40000000000 */
[----:B--2---:R-:W-:Y:S06]  /*7990*/  BAR.SYNC.DEFER_BLOCKING 0x1, 0x80 ;  /* 0x0042000000007b1d */ /* 0x004fec0000010000 */
[----:B------:R-:W-:Y:S05]  /*79a0*/  @P0 BRA `(.L_x_129) ;  /* 0x0000000000500947 */ /* 0x000fea0003800000 */
[----:B------:R-:W2:Y:S01]  /*79b0*/  LDCU.64 UR12, c[0x0][0x348] ;  /* 0x00006900ff0c77ac */ /* 0x000ea20008000a00 */
[----:B------:R-:W-:Y:S02]  /*79c0*/  UIMAD UR6, UR45, 0x1800, UR46 ;  /* 0x000018002d0678a4 */ /* 0x000fe4000f8e022e */
[----:B------:R-:W-:Y:S02]  /*79d0*/  UIMAD UR9, UR47, 0x30, URZ ;  /* 0x000000302f0978a4 */ /* 0x000fe4000f8e02ff */
[----:B------:R-:W-:Y:S02]  /*79e0*/  USHF.L.U32 UR10, UR48, 0x6, URZ ;  /* 0x00000006300a7899 */ /* 0x000fe400080006ff */
[----:B------:R-:W-:Y:S01]  /*79f0*/  UIADD3 UR8, UPT, UPT, UR6, 0x300, URZ ;  /* 0x0000030006087890 */ /* 0x000fe2000fffe0ff */
[----:B------:R-:W-:Y:S01]  /*7a00*/  UMOV UR11, UR36 ;  /* 0x00000024000b7c82 */ /* 0x000fe20008000000 */
[----:B------:R-:W-:Y:S02]  /*7a10*/  UIADD3 UR17, UPT, UPT, UR9, 0x10, URZ ;  /* 0x0000001009117890 */ /* 0x000fe4000fffe0ff */
[----:B------:R-:W-:Y:S01]  /*7a20*/  UIADD3 UR16, UPT, UPT, UR6, 0xb00, URZ ;  /* 0x00000b0006107890 */ /* 0x000fe2000fffe0ff */
[----:B------:R-:W-:Y:S01]  /*7a30*/  UMOV UR19, UR36 ;  /* 0x0000002400137c82 */ /* 0x000fe20008000000 */
[----:B--2---:R-:W-:Y:S01]  /*7a40*/  UIADD3 UR4, UP0, UPT, UR12, 0x680, URZ ;  /* 0x000006800c047890 */ /* 0x004fe2000ff1e0ff */
[----:B------:R-:W-:Y:S01]  /*7a50*/  UMOV UR18, UR10 ;  /* 0x0000000a00127c82 */ /* 0x000fe20008000000 */
[----:B------:R-:W-:Y:S02]  /*7a60*/  UIADD3 UR12, UPT, UPT, UR6, 0x1300, URZ ;  /* 0x00001300060c7890 */ /* 0x000fe4000fffe0ff */
[----:B------:R-:W-:Y:S02]  /*7a70*/  UIADD3.X UR5, UPT, UPT, URZ, UR13, URZ, UP0, !UPT ;  /* 0x0000000dff057290 */ /* 0x000fe400087fe4ff */
[----:B------:R-:W-:Y:S01]  /*7a80*/  UIADD3 UR13, UPT, UPT, UR9, 0x20, URZ ;  /* 0x00000020090d7890 */ /* 0x000fe2000fffe0ff */
[----:B------:R-:W-:Y:S01]  /*7a90*/  UMOV UR15, UR36 ;  /* 0x00000024000f7c82 */ /* 0x000fe20008000000 */
[----:B------:R-:W-:Y:S05]  /*7aa0*/  UMOV UR14, UR10 ;  /* 0x0000000a000e7c82 */ /* 0x000fea0008000000 */
[----:B------:R2:W-:Y:S01]  /*7ab0*/  UTMASTG.3D [UR8], [UR4] ;  /* 0x00000008040073b5 */ /* 0x0005e20008010000 */
[----:B------:R2:W-:Y:S01]  /*7ac0*/  UTMASTG.3D [UR16], [UR4] ;  /* 0x00000010040073b5 */ /* 0x0005e20008010000 */
[----:B------:R2:W-:Y:S02]  /*7ad0*/  UTMASTG.3D [UR12], [UR4] ;  /* 0x0000000c040073b5 */ /* 0x0005e40008010000 */
[----:B--2---:R0:W-:Y:S02]  /*7ae0*/  UTMACMDFLUSH ;  /* 0x00000000000079b7 */ /* 0x0041e40000000000 */
.L_x_129:
[----:B------:R-:W-:Y:S05]  /*7af0*/  BSYNC.RECONVERGENT B0 ;  /* 0x0000000000007941 */ /* 0x000fea0003800200 */
.L_x_128:
[----:B------:R-:W-:Y:S04]  /*7b00*/  BSSY.RECONVERGENT B0, `(.L_x_130) ;  /* 0x0000003000007945 */ /* 0x000fe80003800200 */
[----:B------:R-:W-:Y:S05]  /*7b10*/  @P0 BRA `(.L_x_131) ;  /* 0x0000000000040947 */ /* 0x000fea0003800000 */
[----:B------:R-:W-:Y:S04]  /*7b20*/  DEPBAR.LE SB0, 0x0 ;  /* 0x000080000000791a */ /* 0x000fe80000000000 */
.L_x_131:
[----:B------:R-:W-:Y:S05]  /*7b30*/  BSYNC.RECONVERGENT B0 ;  /* 0x0000000000007941 */ /* 0x000fea0003800200 */
.L_x_130:
[----:B------:R-:W-:Y:S01]  /*7b40*/  BAR.SYNC.DEFER_BLOCKING 0x1, 0x80 ;  /* 0x0042000000007b1d */ /* 0x000fe20000010000 */
[----:B------:R-:W-:Y:S01]  /*7b50*/  UIADD3 UR49, UPT, UPT, UR49, 0x1, URZ ;  /* 0x0000000131317890 */ /* 0x000fe2000fffe0ff */
[----:B------:R-:W-:Y:S03]  /*7b60*/  IADD3 R40, PT, PT, R40, 0x1, RZ ;  /* 0x0000000128287810 */ /* 0x000fe60007ffe0ff */
[----:B------:R-:W-:Y:S09]  /*7b70*/  UISETP.NE.AND UP0, UPT, UR49, URZ, UPT ;  /* 0x000000ff3100728c */ /* 0x000ff2000bf05270 */
[----:B------:R-:W-:Y:S05]  /*7b80*/  BRA.U !UP0, `(.L_x_132) ;  /* 0x0000000108287547 */ /* 0x000fea000b800000 */
[----:B------:R-:W-:Y:S01]  /*7b90*/  ISETP.NE.AND P0, PT, R73, RZ, PT ;  /* 0x000000ff4900720c */ /* 0x000fe20003f05270 */
[----:B-1----:R-:W1:Y:S11]  /*7ba0*/  S2R R0, SR_CgaCtaId ;  /* 0x0000000000007919 */ /* 0x002e760000008800 */
[----:B------:R-:W-:Y:S01]  /*7bb0*/  @!UPT UIADD3 URZ, UPT, UPT, URZ, URZ, URZ ;  /* 0x000000fffffff290 */ /* 0x000fe2000fffe0ff */
[C---:B------:R-:W-:Y:S01]  /*7bc0*/  @P0 LEA R3, R68.reuse, UR46, 0x3 ;  /* 0x0000002e44030c11 */ /* 0x040fe2000f8e18ff */
[----:B------:R-:W-:Y:S04]  /*7bd0*/  VIADD R68, R68, 0x1 ;  /* 0x0000000144447836 */ /* 0x000fe80000000000 */
[----:B------:R-:W-:Y:S05]  /*7be0*/  @P0 VIADD R3, R3, 0x1f0 ;  /* 0x000001f003030836 */ /* 0x000fea0000000000 */
[----:B-1----:R-:W-:Y:S04]  /*7bf0*/  @P0 PRMT R0, R0, 0x654, R3 ;  /* 0x0000065400000816 */ /* 0x002fe80000000003 */
[----:B------:R2:W-:Y:S01]  /*7c00*/  @P0 SYNCS.ARRIVE.TRANS64.RED.A1T0 RZ, [R0+URZ], RZ ;  /* 0x000000ff00ff09a7 */ /* 0x0005e200081004ff */
[C---:B------:R-:W-:Y:S04]  /*7c10*/  ISETP.NE.AND P0, PT, R68.reuse, 0x2, PT ;  /* 0x000000024400780c */ /* 0x040fe80003f05270 */
[----:B------:R-:W-:Y:S09]  /*7c20*/  SEL R68, R68, RZ, P0 ;  /* 0x000000ff44447207 */ /* 0x000ff20000000000 */
.L_x_132:
[----:B------:R-:W-:Y:S01]  /*7c30*/  ISETP.NE.AND P0, PT, R67, 0x2, PT ;  /* 0x000000024300780c */ /* 0x000fe20003f05270 */
[----:B------:R-:W-:Y:S01]  /*7c40*/  UISETP.NE.AND UP1, UPT, UR56, URZ, UPT ;  /* 0x000000ff3800728c */ /* 0x000fe2000bf25270 */
[----:B------:R-:W-:Y:S01]  /*7c50*/  ISETP.NE.AND P1, PT, R40, 0x4, PT ;  /* 0x000000042800780c */ /* 0x000fe20003f25270 */
[----:B------:R-:W-:Y:S01]  /*7c60*/  UISETP.NE.AND UP0, UPT, UR7, 0x2, UPT ;  /* 0x000000020700788c */ /* 0x000fe2000bf05270 */
[----:B------:R-:W-:Y:S01]  /*7c70*/  SEL R3, RZ, 0x1, P0 ;  /* 0x00000001ff037807 */ /* 0x000fe20000000000 */
[----:B------:R-:W-:Y:S01]  /*7c80*/  UIADD3 UR47, UPT, UPT, UR37, UR60, URZ ;  /* 0x0000003c252f7290 */ /* 0x000fe2000fffe0ff */
[----:B-12---:R-:W-:Y:S01]  /*7c90*/  SEL R0, RZ, 0x1, P1 ;  /* 0x00000001ff007807 */ /* 0x006fe20000800000 */
[----:B------:R-:W-:Y:S01]  /*7ca0*/  USEL UR4, URZ, 0x1, UP0 ;  /* 0x00000001ff047887 */ /* 0x000fe20008000000 */
[----:B------:R-:W-:Y:S01]  /*7cb0*/  LOP3.LUT R69, R69, R3, RZ, 0x3c, !PT ;  /* 0x0000000345457212 */ /* 0x000fe200078e3cff */
[----:B------:R-:W-:Y:S01]  /*7cc0*/  UIADD3 UR48, UPT, UPT, UR38, UR61, URZ ;  /* 0x0000003d26307290 */ /* 0x000fe2000fffe0ff */
[----:B------:R-:W-:Y:S01]  /*7cd0*/  LOP3.LUT R70, R70, R0, RZ, 0x3c, !PT ;  /* 0x0000000046467212 */ /* 0x000fe200078e3cff */
[----:B------:R-:W-:Y:S01]  /*7ce0*/  USEL UR45, UR7, URZ, UP0 ;  /* 0x000000ff072d7287 */ /* 0x000fe20008000000 */
[----:B------:R-:W-:Y:S01]  /*7cf0*/  SEL R67, R67, RZ, P0 ;  /* 0x000000ff43437207 */ /* 0x000fe20000000000 */
[----:B------:R-:W-:Y:S01]  /*7d00*/  UMOV UR36, UR57 ;  /* 0x0000003900247c82 */ /* 0x000fe20008000000 */
[----:B------:R-:W-:Y:S02]  /*7d10*/  SEL R40, R40, RZ, P1 ;  /* 0x000000ff28287207 */ /* 0x000fe40000800000 */
[----:B------:R-:W-:Y:S01]  /*7d20*/  LOP3.LUT R71, R71, UR4, RZ, 0x3c, !PT ;  /* 0x0000000447477c12 */ /* 0x000fe2000f8e3cff */
[----:B------:R-:W-:Y:S06]  /*7d30*/  BRA.U UP1, `(.L_x_133) ;  /* 0xffffffe101b47547 */ /* 0x000fec000b83ffff */
[----:B------:R-:W-:-:S09]  /*7d40*/  UISETP.NE.AND UP0, UPT, UR63, URZ, UPT ;  /* 0x000000ff3f00728c */ /* 0x000fd2000bf05270 */
[----:B------:R-:W-:Y:S05]  /*7d50*/  BRA.U !UP0, `(.L_x_134) ;  /* 0x0000000108487547 */ /* 0x000fea000b800000 */
[----:B------:R-:W1:Y:S02]  /*7d60*/  LDCU.64 UR4, c[0x0][0x890] ;  /* 0x00011200ff0477ac */ /* 0x000e640008000a00 */
[----:B-1----:R-:W-:-:S04]  /*7d70*/  UISETP.NE.U32.AND UP0, UPT, UR4, URZ, UPT ;  /* 0x000000ff0400728c */ /* 0x002fc8000bf05070 */
[----:B------:R-:W-:-:S09]  /*7d80*/  UISETP.NE.AND.EX UP0, UPT, UR5, URZ, UPT, UP0 ;  /* 0x000000ff0500728c */ /* 0x000fd2000bf05300 */
[----:B------:R-:W-:Y:S05]  /*7d90*/  BRA.U UP0, `(.L_x_135) ;  /* 0x00000001000c7547 */ /* 0x000fea000b800000 */
[----:B------:R-:W-:-:S13]  /*7da0*/  FSETP.NEU.AND P0, PT, R42, RZ, PT ;  /* 0x000000ff2a00720b */ /* 0x000fda0003f0d000 */
[----:B------:R-:W-:Y:S05]  /*7db0*/  @!P0 EXIT ;  /* 0x000000000000894d */ /* 0x000fea0003800000 */
[----:B------:R-:W-:Y:S05]  /*7dc0*/  BRA `(.L_x_134) ;  /* 0x00000000002c7947 */ /* 0x000fea0003800000 */
.L_x_135:
[----:B------:R-:W-:Y:S01]  /*7dd0*/  LOP3.LUT P0, RZ, R65, 0xff, RZ, 0xc0, !PT ;  /* 0x000000ff41ff7812 */ /* 0x000fe2000780c0ff */
[----:B------:R-:W-:-:S12]  /*7de0*/  BSSY.RECONVERGENT B0, `(.L_x_134) ;  /* 0x0000009000007945 */ /* 0x000fd80003800200 */
[----:B------:R-:W-:Y:S05]  /*7df0*/  @P0 BRA `(.L_x_136) ;  /* 0x0000000000140947 */ /* 0x000fea0003800000 */
[----:B------:R-:W1:Y:S02]  /*7e00*/  LDCU.64 UR4, c[0x0][0x888] ;  /* 0x00011100ff0477ac */ /* 0x000e640008000a00 */
[----:B-1----:R-:W-:-:S04]  /*7e10*/  ISETP.NE.U32.AND P0, PT, RZ, UR4, PT ;  /* 0x00000004ff007c0c */ /* 0x002fc8000bf05070 */
[----:B------:R-:W-:-:S13]  /*7e20*/  ISETP.NE.AND.EX P0, PT, RZ, UR5, PT, P0 ;  /* 0x00000005ff007c0c */ /* 0x000fda000bf05300 */
[----:B------:R-:W-:Y:S05]  /*7e30*/  @!P0 EXIT ;  /* 0x000000000000894d */ /* 0x000fea0003800000 */
[----:B------:R-:W-:Y:S05]  /*7e40*/  BRA `(.L_x_137) ;  /* 0x0000000000087947 */ /* 0x000fea0003800000 */
.L_x_136:
[----:B------:R-:W-:-:S13]  /*7e50*/  FSETP.NEU.AND P0, PT, R42, RZ, PT ;  /* 0x000000ff2a00720b */ /* 0x000fda0003f0d000 */
[----:B------:R-:W-:Y:S05]  /*7e60*/  @!P0 EXIT ;  /* 0x000000000000894d */ /* 0x000fea0003800000 */
.L_x_137:
[----:B------:R-:W-:Y:S05]  /*7e70*/  BSYNC.RECONVERGENT B0 ;  /* 0x0000000000007941 */ /* 0x000fea0003800200 */
.L_x_134:
[----:B------:R-:W-:-:S04]  /*7e80*/  DEPBAR.LE SB0, 0x0 ;  /* 0x000080000000791a */ /* 0x000fc80000000000 */
[----:B------:R-:W-:Y:S05]  /*7e90*/  EXIT ;  /* 0x000000000000794d */ /* 0x000fea0003800000 */
.L_x_25:
[----:B-1----:R1:W2:Y:S02]  /*7ea0*/  SYNCS.PHASECHK.TRANS64.TRYWAIT P0, [R0+URZ+0x280], R2 ;  /* 0x00028002000075a7 */ /* 0x0022a400080011ff */
[----:B--2---:R-:W-:Y:S05]  /*7eb0*/  @!P0 NANOSLEEP.SYNCS 0x989680 ;  /* 0x009896800000895d */ /* 0x004fea0003900000 */
[----:B------:R-:W2:Y:S02]  /*7ec0*/  @!P0 SYNCS.PHASECHK.TRANS64 P0, [R0+URZ+0x280], R2 ;  /* 0x00028002000085a7 */ /* 0x000ea400080010ff */
[----:B--2---:R-:W-:Y:S05]  /*7ed0*/  @!P0 BRA `(.L_x_25) ;  /* 0xfffffffc00f08947 */ /* 0x004fea000383ffff */
[----:B------:R-:W-:Y:S05]  /*7ee0*/  BRA `(.L_x_138) ;  /* 0xffffff9c00387947 */ /* 0x000fea000383ffff */
.L_x_28:
[----:B-1----:R-:W-:Y:S07]  /*7ef0*/  MOV R0, UR33 ;  /* 0x0000002100007c02 */ /* 0x002fee0008000f00 */
.L_x_139:
[----:B-1----:R1:W2:Y:S02]  /*7f00*/  SYNCS.PHASECHK.TRANS64.TRYWAIT P0, [R0+URZ+0xf0], R3 ;  /* 0x0000f003000075a7 */ /* 0x0022a400080011ff */
[----:B--2---:R-:W-:Y:S05]  /*7f10*/  @!P0 NANOSLEEP.SYNCS 0x989680 ;  /* 0x009896800000895d */ /* 0x004fea0003900000 */
[----:B------:R-:W2:Y:S02]  /*7f20*/  @!P0 SYNCS.PHASECHK.TRANS64 P0, [R0+URZ+0xf0], R3 ;  /* 0x0000f003000085a7 */ /* 0x000ea400080010ff */
[----:B--2---:R-:W-:Y:S05]  /*7f30*/  @!P0 BRA `(.L_x_139) ;  /* 0xfffffffc00f08947 */ /* 0x004fea000383ffff */
[----:B------:R-:W-:Y:S05]  /*7f40*/  BRA `(.L_x_27) ;  /* 0xffffff9c00787947 */ /* 0x000fea000383ffff */
.L_x_35:
[----:B-1----:R-:W-:Y:S07]  /*7f50*/  MOV R0, UR9 ;  /* 0x0000000900007c02 */ /* 0x002fee0008000f00 */
.L_x_140:
[----:B-1----:R1:W2:Y:S02]  /*7f60*/  SYNCS.PHASECHK.TRANS64.TRYWAIT P0, [R0+URZ+0xf0], R3 ;  /* 0x0000f003000075a7 */ /* 0x0022a400080011ff */
[----:B--2---:R-:W-:Y:S05]  /*7f70*/  @!P0 NANOSLEEP.SYNCS 0x989680 ;  /* 0x009896800000895d */ /* 0x004fea0003900000 */
[----:B------:R-:W2:Y:S02]  /*7f80*/  @!P0 SYNCS.PHASECHK.TRANS64 P0, [R0+URZ+0xf0], R3 ;  /* 0x0000f003000085a7 */ /* 0x000ea400080010ff */
[----:B--2---:R-:W-:Y:S05]  /*7f90*/  @!P0 BRA `(.L_x_140) ;  /* 0xfffffffc00f08947 */ /* 0x004fea000383ffff */
[----:B------:R-:W-:Y:S05]  /*7fa0*/  BRA `(.L_x_34) ;  /* 0xffffffa000387947 */ /* 0x000fea000383ffff */
.L_x_40:
[----:B-1----:R1:W2:Y:S02]  /*7fb0*/  SYNCS.PHASECHK.TRANS64.TRYWAIT P0, [R3+URZ+0x210], R0 ;  /* 0x00021000030075a7 */ /* 0x0022a400080011ff */
[----:B--2---:R-:W-:Y:S05]  /*7fc0*/  @!P0 NANOSLEEP.SYNCS 0x989680 ;  /* 0x009896800000895d */ /* 0x004fea0003900000 */
[----:B------:R-:W2:Y:S02]  /*7fd0*/  @!P0 SYNCS.PHASECHK.TRANS64 P0, [R3+URZ+0x210], R0 ;  /* 0x00021000030085a7 */ /* 0x000ea400080010ff */
[----:B--2---:R-:W-:Y:S05]  /*7fe0*/  @!P0 BRA `(.L_x_40) ;  /* 0xfffffffc00f08947 */ /* 0x004fea000383ffff */
[----:B------:R-:W-:Y:S05]  /*7ff0*/  BRA `(.L_x_141) ;  /* 0xffffffa000d87947 */ /* 0x000fea000383ffff */
.L_x_44:
[----:B------:R-:W-:-:S07]  /*8000*/  MOV R0, UR4 ;  /* 0x0000000400007c02 */ /* 0x000fce0008000f00 */
.L_x_142:
[----:B-1----:R1:W2:Y:S02]  /*8010*/  SYNCS.PHASECHK.TRANS64.TRYWAIT P0, [R0+URZ], R2 ;  /* 0x00000002000075a7 */ /* 0x0022a400080011ff */
[----:B--2---:R-:W-:Y:S05]  /*8020*/  @!P0 NANOSLEEP.SYNCS 0x989680 ;  /* 0x009896800000895d */ /* 0x004fea0003900000 */
[----:B------:R-:W2:Y:S02]  /*8030*/  @!P0 SYNCS.PHASECHK.TRANS64 P0, [R0+URZ], R2 ;  /* 0x00000002000085a7 */ /* 0x000ea400080010ff */
[----:B--2---:R-:W-:Y:S05]  /*8040*/  @!P0 BRA `(.L_x_142) ;  /* 0xfffffffc00f08947 */ /* 0x004fea000383ffff */
[----:B------:R-:W-:Y:S05]  /*8050*/  BRA `(.L_x_143) ;  /* 0xffffffa8007c7947 */ /* 0x000fea000383ffff */
.L_x_45:
[----:B------:R-:W-:-:S07]  /*8060*/  MOV R0, UR5 ;  /* 0x0000000500007c02 */ /* 0x000fce0008000f00 */
.L_x_144:
[----:B-1----:R1:W2:Y:S02]  /*8070*/  SYNCS.PHASECHK.TRANS64.TRYWAIT P0, [R0+URZ], R3 ;  /* 0x00000003000075a7 */ /* 0x0022a400080011ff */
[----:B--2---:R-:W-:Y:S05]  /*8080*/  @!P0 NANOSLEEP.SYNCS 0x989680 ;  /* 0x009896800000895d */ /* 0x004fea0003900000 */
[----:B------:R-:W2:Y:S02]  /*8090*/  @!P0 SYNCS.PHASECHK.TRANS64 P0, [R0+URZ], R3 ;  /* 0x00000003000085a7 */ /* 0x000ea400080010ff */
[----:B--2---:R-:W-:Y:S05]  /*80a0*/  @!P0 BRA `(.L_x_144) ;  /* 0xfffffffc00f08947 */ /* 0x004fea000383ffff */
[----:B------:R-:W-:Y:S05]  /*80b0*/  BRA `(.L_x_145) ;  /* 0xffffffa800887947 */ /* 0x000fea000383ffff */
.L_x_46:
[----:B------:R-:W-:-:S07]  /*80c0*/  MOV R0, UR5 ;  /* 0x0000000500007c02 */ /* 0x000fce0008000f00 */
.L_x_146:
[----:B-1----:R1:W2:Y:S02]  /*80d0*/  SYNCS.PHASECHK.TRANS64.TRYWAIT P0, [R0+URZ], R3 ;  /* 0x00000003000075a7 */ /* 0x0022a400080011ff */
[----:B--2---:R-:W-:Y:S05]  /*80e0*/  @!P0 NANOSLEEP.SYNCS 0x989680 ;  /* 0x009896800000895d */ /* 0x004fea0003900000 */
[----:B------:R-:W2:Y:S02]  /*80f0*/  @!P0 SYNCS.PHASECHK.TRANS64 P0, [R0+URZ], R3 ;  /* 0x00000003000085a7 */ /* 0x000ea400080010ff */
[----:B--2---:R-:W-:Y:S05]  /*8100*/  @!P0 BRA `(.L_x_146) ;  /* 0xfffffffc00f08947 */ /* 0x004fea000383ffff */
[----:B------:R-:W-:Y:S05]  /*8110*/  BRA `(.L_x_147) ;  /* 0xffffffa800947947 */ /* 0x000fea000383ffff */
.L_x_47:
[----:B------:R-:W-:-:S07]  /*8120*/  MOV R0, UR5 ;  /* 0x0000000500007c02 */ /* 0x000fce0008000f00 */
.L_x_148:
[----:B-1----:R1:W2:Y:S02]  /*8130*/  SYNCS.PHASECHK.TRANS64.TRYWAIT P0, [R0+URZ], R3 ;  /* 0x00000003000075a7 */ /* 0x0022a400080011ff */
[----:B--2---:R-:W-:Y:S05]  /*8140*/  @!P0 NANOSLEEP.SYNCS 0x989680 ;  /* 0x009896800000895d */ /* 0x004fea0003900000 */
[----:B------:R-:W2:Y:S02]  /*8150*/  @!P0 SYNCS.PHASECHK.TRANS64 P0, [R0+URZ], R3 ;  /* 0x00000003000085a7 */ /* 0x000ea400080010ff */
[----:B--2---:R-:W-:Y:S05]  /*8160*/  @!P0 BRA `(.L_x_148) ;  /* 0xfffffffc00f08947 */ /* 0x004fea000383ffff */
[----:B------:R-:W-:Y:S05]  /*8170*/  BRA `(.L_x_149) ;  /* 0xffffffa800a07947 */ /* 0x000fea000383ffff */
.L_x_48:
[----:B------:R-:W-:-:S07]  /*8180*/  MOV R0, UR5 ;  /* 0x0000000500007c02 */ /* 0x000fce0008000f00 */
.L_x_150:
[----:B-1----:R1:W2:Y:S02]  /*8190*/  SYNCS.PHASECHK.TRANS64.TRYWAIT P0, [R0+URZ], R3 ;  /* 0x00000003000075a7 */ /* 0x0022a400080011ff */
[----:B--2---:R-:W-:Y:S05]  /*81a0*/  @!P0 NANOSLEEP.SYNCS 0x989680 ;  /* 0x009896800000895d */ /* 0x004fea0003900000 */
[----:B------:R-:W2:Y:S02]  /*81b0*/  @!P0 SYNCS.PHASECHK.TRANS64 P0, [R0+URZ], R3 ;  /* 0x00000003000085a7 */ /* 0x000ea400080010ff */
[----:B--2---:R-:W-:Y:S05]  /*81c0*/  @!P0 BRA `(.L_x_150) ;  /* 0xfffffffc00f08947 */ /* 0x004fea000383ffff */
[----:B------:R-:W-:Y:S05]  /*81d0*/  BRA `(.L_x_151) ;  /* 0xffffffa800ac7947 */ /* 0x000fea000383ffff */
.L_x_49:
[----:B------:R-:W-:-:S07]  /*81e0*/  MOV R0, UR5 ;  /* 0x0000000500007c02 */ /* 0x000fce0008000f00 */
.L_x_152:
[----:B-1----:R1:W2:Y:S02]  /*81f0*/  SYNCS.PHASECHK.TRANS64.TRYWAIT P0, [R0+URZ], R3 ;  /* 0x00000003000075a7 */ /* 0x0022a400080011ff */
[----:B--2---:R-:W-:Y:S05]  /*8200*/  @!P0 NANOSLEEP.SYNCS 0x989680 ;  /* 0x009896800000895d */ /* 0x004fea0003900000 */
[----:B------:R-:W2:Y:S02]  /*8210*/  @!P0 SYNCS.PHASECHK.TRANS64 P0, [R0+URZ], R3 ;  /* 0x00000003000085a7 */ /* 0x000ea400080010ff */
[----:B--2---:R-:W-:Y:S05]  /*8220*/  @!P0 BRA `(.L_x_152) ;  /* 0xfffffffc00f08947 */ /* 0x004fea000383ffff */
[----:B------:R-:W-:Y:S05]  /*8230*/  BRA `(.L_x_153) ;  /* 0xffffffa800b87947 */ /* 0x000fea000383ffff */
.L_x_50:
[----:B------:R-:W-:-:S07]  /*8240*/  MOV R0, UR5 ;  /* 0x0000000500007c02 */ /* 0x000fce0008000f00 */
.L_x_154:
[----:B-1----:R1:W2:Y:S02]  /*8250*/  SYNCS.PHASECHK.TRANS64.TRYWAIT P0, [R0+URZ], R3 ;  /* 0x00000003000075a7 */ /* 0x0022a400080011ff */
[----:B--2---:R-:W-:Y:S05]  /*8260*/  @!P0 NANOSLEEP.SYNCS 0x989680 ;  /* 0x009896800000895d */ /* 0x004fea0003900000 */
[----:B------:R-:W2:Y:S02]  /*8270*/  @!P0 SYNCS.PHASECHK.TRANS64 P0, [R0+URZ], R3 ;  /* 0x00000003000085a7 */ /* 0x000ea400080010ff */
[----:B--2---:R-:W-:Y:S05]  /*8280*/  @!P0 BRA `(.L_x_154) ;  /* 0xfffffffc00f08947 */ /* 0x004fea000383ffff */
[----:B------:R-:W-:Y:S05]  /*8290*/  BRA `(.L_x_155) ;  /* 0xffffffa800c47947 */ /* 0x000fea000383ffff */
.L_x_51:
[----:B------:R-:W-:-:S07]  /*82a0*/  MOV R0, UR5 ;  /* 0x0000000500007c02 */ /* 0x000fce0008000f00 */
.L_x_156:
[----:B-1----:R1:W2:Y:S02]  /*82b0*/  SYNCS.PHASECHK.TRANS64.TRYWAIT P0, [R0+URZ], R3 ;  /* 0x00000003000075a7 */ /* 0x0022a400080011ff */
[----:B--2---:R-:W-:Y:S05]  /*82c0*/  @!P0 NANOSLEEP.SYNCS 0x989680 ;  /* 0x009896800000895d */ /* 0x004fea0003900000 */
[----:B------:R-:W2:Y:S02]  /*82d0*/  @!P0 SYNCS.PHASECHK.TRANS64 P0, [R0+URZ], R3 ;  /* 0x00000003000085a7 */ /* 0x000ea400080010ff */
[----:B--2---:R-:W-:Y:S05]  /*82e0*/  @!P0 BRA `(.L_x_156) ;  /* 0xfffffffc00f08947 */ /* 0x004fea000383ffff */
[----:B------:R-:W-:Y:S05]  /*82f0*/  BRA `(.L_x_157) ;  /* 0xffffffa800d07947 */ /* 0x000fea000383ffff */
.L_x_52:
[----:B------:R-:W-:-:S07]  /*8300*/  MOV R0, UR5 ;  /* 0x0000000500007c02 */ /* 0x000fce0008000f00 */
.L_x_158:
[----:B-1----:R1:W2:Y:S02]  /*8310*/  SYNCS.PHASECHK.TRANS64.TRYWAIT P0, [R0+URZ], R3 ;  /* 0x00000003000075a7 */ /* 0x0022a400080011ff */
[----:B--2---:R-:W-:Y:S05]  /*8320*/  @!P0 NANOSLEEP.SYNCS 0x989680 ;  /* 0x009896800000895d */ /* 0x004fea0003900000 */
[----:B------:R-:W2:Y:S02]  /*8330*/  @!P0 SYNCS.PHASECHK.TRANS64 P0, [R0+URZ], R3 ;  /* 0x00000003000085a7 */ /* 0x000ea400080010ff */
[----:B--2---:R-:W-:Y:S05]  /*8340*/  @!P0 BRA `(.L_x_158) ;  /* 0xfffffffc00f08947 */ /* 0x004fea000383ffff */
[----:B------:R-:W-:Y:S05]  /*8350*/  BRA `(.L_x_159) ;  /* 0xffffffa800dc7947 */ /* 0x000fea000383ffff */
.L_x_53:
[----:B------:R-:W-:-:S07]  /*8360*/  MOV R0, UR5 ;  /* 0x0000000500007c02 */ /* 0x000fce0008000f00 */
.L_x_160:
[----:B-1----:R1:W2:Y:S02]  /*8370*/  SYNCS.PHASECHK.TRANS64.TRYWAIT P0, [R0+URZ], R3 ;  /* 0x00000003000075a7 */ /* 0x0022a400080011ff */
[----:B--2---:R-:W-:Y:S05]  /*8380*/  @!P0 NANOSLEEP.SYNCS 0x989680 ;  /* 0x009896800000895d */ /* 0x004fea0003900000 */
[----:B------:R-:W2:Y:S02]  /*8390*/  @!P0 SYNCS.PHASECHK.TRANS64 P0, [R0+URZ], R3 ;  /* 0x00000003000085a7 */ /* 0x000ea400080010ff */
[----:B--2---:R-:W-:Y:S05]  /*83a0*/  @!P0 BRA `(.L_x_160) ;  /* 0xfffffffc00f08947 */ /* 0x004fea000383ffff */
[----:B------:R-:W-:Y:S05]  /*83b0*/  BRA `(.L_x_161) ;  /* 0xffffffa800e87947 */ /* 0x000fea000383ffff */
.L_x_54:
[----:B------:R-:W-:-:S07]  /*83c0*/  MOV R0, UR5 ;  /* 0x0000000500007c02 */ /* 0x000fce0008000f00 */
.L_x_162:
[----:B-1----:R1:W2:Y:S02]  /*83d0*/  SYNCS.PHASECHK.TRANS64.TRYWAIT P0, [R0+URZ], R3 ;  /* 0x00000003000075a7 */ /* 0x0022a400080011ff */
[----:B--2---:R-:W-:Y:S05]  /*83e0*/  @!P0 NANOSLEEP.SYNCS 0x989680 ;  /* 0x009896800000895d */ /* 0x004fea0003900000 */
[----:B------:R-:W2:Y:S02]  /*83f0*/  @!P0 SYNCS.PHASECHK.TRANS64 P0, [R0+URZ], R3 ;  /* 0x00000003000085a7 */ /* 0x000ea400080010ff */
[----:B--2---:R-:W-:Y:S05]  /*8400*/  @!P0 BRA `(.L_x_162) ;  /* 0xfffffffc00f08947 */ /* 0x004fea000383ffff */
[----:B------:R-:W-:Y:S05]  /*8410*/  BRA `(.L_x_163) ;  /* 0xffffffa800f47947 */ /* 0x000fea000383ffff */
.L_x_55:
[----:B------:R-:W-:-:S07]  /*8420*/  MOV R0, UR5 ;  /* 0x0000000500007c02 */ /* 0x000fce0008000f00 */
.L_x_164:
[----:B-1----:R1:W2:Y:S02]  /*8430*/  SYNCS.PHASECHK.TRANS64.TRYWAIT P0, [R0+URZ], R3 ;  /* 0x00000003000075a7 */ /* 0x0022a400080011ff */
[----:B--2---:R-:W-:Y:S05]  /*8440*/  @!P0 NANOSLEEP.SYNCS 0x989680 ;  /* 0x009896800000895d */ /* 0x004fea0003900000 */
[----:B------:R-:W2:Y:S02]  /*8450*/  @!P0 SYNCS.PHASECHK.TRANS64 P0, [R0+URZ], R3 ;  /* 0x00000003000085a7 */ /* 0x000ea400080010ff */
[----:B--2---:R-:W-:Y:S05]  /*8460*/  @!P0 BRA `(.L_x_164) ;  /* 0xfffffffc00f08947 */ /* 0x004fea000383ffff */
[----:B------:R-:W-:Y:S05]  /*8470*/  BRA `(.L_x_165) ;  /* 0xffffffac00007947 */ /* 0x000fea000383ffff */
.L_x_56:
[----:B------:R-:W-:-:S07]  /*8480*/  MOV R0, UR5 ;  /* 0x0000000500007c02 */ /* 0x000fce0008000f00 */
.L_x_166:
[----:B-1----:R1:W2:Y:S02]  /*8490*/  SYNCS.PHASECHK.TRANS64.TRYWAIT P0, [R0+URZ], R3 ;  /* 0x00000003000075a7 */ /* 0x0022a400080011ff */
[----:B--2---:R-:W-:Y:S05]  /*84a0*/  @!P0 NANOSLEEP.SYNCS 0x989680 ;  /* 0x009896800000895d */ /* 0x004fea0003900000 */
[----:B------:R-:W2:Y:S02]  /*84b0*/  @!P0 SYNCS.PHASECHK.TRANS64 P0, [R0+URZ], R3 ;  /* 0x00000003000085a7 */ /* 0x000ea400080010ff */
[----:B--2---:R-:W-:Y:S05]  /*84c0*/  @!P0 BRA `(.L_x_166) ;  /* 0xfffffffc00f08947 */ /* 0x004fea000383ffff */
[----:B------:R-:W-:Y:S05]  /*84d0*/  BRA `(.L_x_167) ;  /* 0xffffffac000c7947 */ /* 0x000fea000383ffff */
.L_x_57:
[----:B------:R-:W-:-:S07]  /*84e0*/  MOV R0, UR5 ;  /* 0x0000000500007c02 */ /* 0x000fce0008000f00 */
.L_x_168:
[----:B-1----:R1:W2:Y:S02]  /*84f0*/  SYNCS.PHASECHK.TRANS64.TRYWAIT P0, [R0+URZ], R3 ;  /* 0x00000003000075a7 */ /* 0x0022a400080011ff */
[----:B--2---:R-:W-:Y:S05]  /*8500*/  @!P0 NANOSLEEP.SYNCS 0x989680 ;  /* 0x009896800000895d */ /* 0x004fea0003900000 */
[----:B------:R-:W2:Y:S02]  /*8510*/  @!P0 SYNCS.PHASECHK.TRANS64 P0, [R0+URZ], R3 ;  /* 0x00000003000085a7 */ /* 0x000ea400080010ff */
[----:B--2---:R-:W-:Y:S05]  /*8520*/  @!P0 BRA `(.L_x_168) ;  /* 0xfffffffc00f08947 */ /* 0x004fea000383ffff */
[----:B------:R-:W-:Y:S05]  /*8530*/  BRA `(.L_x_169) ;  /* 0xffffffac00187947 */ /* 0x000fea000383ffff */
.L_x_58:
[----:B------:R-:W-:-:S07]  /*8540*/  MOV R0, UR5 ;  /* 0x0000000500007c02 */ /* 0x000fce0008000f00 */
.L_x_170:
[----:B-1----:R1:W2:Y:S02]  /*8550*/  SYNCS.PHASECHK.TRANS64.TRYWAIT P0, [R0+URZ], R3 ;  /* 0x00000003000075a7 */ /* 0x0022a400080011ff */
[----:B--2---:R-:W-:Y:S05]  /*8560*/  @!P0 NANOSLEEP.SYNCS 0x989680 ;  /* 0x009896800000895d */ /* 0x004fea0003900000 */
[----:B------:R-:W2:Y:S02]  /*8570*/  @!P0 SYNCS.PHASECHK.TRANS64 P0, [R0+URZ], R3 ;  /* 0x00000003000085a7 */ /* 0x000ea400080010ff */
[----:B--2---:R-:W-:Y:S05]  /*8580*/  @!P0 BRA `(.L_x_170) ;  /* 0xfffffffc00f08947 */ /* 0x004fea000383ffff */
[----:B------:R-:W-:Y:S05]  /*8590*/  BRA `(.L_x_171) ;  /* 0xffffffac00247947 */ /* 0x000fea000383ffff */
.L_x_59:
[----:B------:R-:W-:-:S07]  /*85a0*/  MOV R0, UR5 ;  /* 0x0000000500007c02 */ /* 0x000fce0008000f00 */
.L_x_172:
[----:B-1----:R1:W2:Y:S02]  /*85b0*/  SYNCS.PHASECHK.TRANS64.TRYWAIT P0, [R0+URZ], R3 ;  /* 0x00000003000075a7 */ /* 0x0022a400080011ff */
[----:B--2---:R-:W-:Y:S05]  /*85c0*/  @!P0 NANOSLEEP.SYNCS 0x989680 ;  /* 0x009896800000895d */ /* 0x004fea0003900000 */
[----:B------:R-:W2:Y:S02]  /*85d0*/  @!P0 SYNCS.PHASECHK.TRANS64 P0, [R0+URZ], R3 ;  /* 0x00000003000085a7 */ /* 0x000ea400080010ff */
[----:B--2---:R-:W-:Y:S05]  /*85e0*/  @!P0 BRA `(.L_x_172) ;  /* 0xfffffffc00f08947 */ /* 0x004fea000383ffff */
[----:B------:R-:W-:Y:S05]  /*85f0*/  BRA `(.L_x_173) ;  /* 0xffffffac00307947 */ /* 0x000fea000383ffff */
.L_x_60:
[----:B------:R-:W-:-:S07]  /*8600*/  MOV R0, UR5 ;  /* 0x0000000500007c02 */ /* 0x000fce0008000f00 */
.L_x_174:
[----:B-1----:R1:W2:Y:S02]  /*8610*/  SYNCS.PHASECHK.TRANS64.TRYWAIT P0, [R0+URZ], R3 ;  /* 0x00000003000075a7 */ /* 0x0022a400080011ff */
[----:B--2---:R-:W-:Y:S05]  /*8620*/  @!P0 NANOSLEEP.SYNCS 0x989680 ;  /* 0x009896800000895d */ /* 0x004fea0003900000 */
[----:B------:R-:W2:Y:S02]  /*8630*/  @!P0 SYNCS.PHASECHK.TRANS64 P0, [R0+URZ], R3 ;  /* 0x00000003000085a7 */ /* 0x000ea400080010ff */
[----:B--2---:R-:W-:Y:S05]  /*8640*/  @!P0 BRA `(.L_x_174) ;  /* 0xfffffffc00f08947 */ /* 0x004fea000383ffff */
[----:B------:R-:W-:Y:S05]  /*8650*/  BRA `(.L_x_175) ;  /* 0xffffffac003c7947 */ /* 0x000fea000383ffff */
.L_x_61:
[----:B------:R-:W-:-:S07]  /*8660*/  MOV R0, UR5 ;  /* 0x0000000500007c02 */ /* 0x000fce0008000f00 */
.L_x_176:
[----:B-1----:R1:W2:Y:S02]  /*8670*/  SYNCS.PHASECHK.TRANS64.TRYWAIT P0, [R0+URZ], R3 ;  /* 0x00000003000075a7 */ /* 0x0022a400080011ff */
[----:B--2---:R-:W-:Y:S05]  /*8680*/  @!P0 NANOSLEEP.SYNCS 0x989680 ;  /* 0x009896800000895d */ /* 0x004fea0003900000 */
[----:B------:R-:W2:Y:S02]  /*8690*/  @!P0 SYNCS.PHASECHK.TRANS64 P0, [R0+URZ], R3 ;  /* 0x00000003000085a7 */ /* 0x000ea400080010ff */
[----:B--2---:R-:W-:Y:S05]  /*86a0*/  @!P0 BRA `(.L_x_176) ;  /* 0xfffffffc00f08947 */ /* 0x004fea000383ffff */
[----:B------:R-:W-:Y:S05]  /*86b0*/  BRA `(.L_x_177) ;  /* 0xffffffac00487947 */ /* 0x000fea000383ffff */
.L_x_62:
[----:B------:R-:W-:-:S07]  /*86c0*/  MOV R0, UR5 ;  /* 0x0000000500007c02 */ /* 0x000fce0008000f00 */
.L_x_178:
[----:B-1----:R1:W2:Y:S02]  /*86d0*/  SYNCS.PHASECHK.TRANS64.TRYWAIT P0, [R0+URZ], R3 ;  /* 0x00000003000075a7 */ /* 0x0022a400080011ff */
[----:B--2---:R-:W-:Y:S05]  /*86e0*/  @!P0 NANOSLEEP.SYNCS 0x989680 ;  /* 0x009896800000895d */ /* 0x004fea0003900000 */
[----:B------:R-:W2:Y:S02]  /*86f0*/  @!P0 SYNCS.PHASECHK.TRANS64 P0, [R0+URZ], R3 ;  /* 0x00000003000085a7 */ /* 0x000ea400080010ff */
[----:B--2---:R-:W-:Y:S05]  /*8700*/  @!P0 BRA `(.L_x_178) ;  /* 0xfffffffc00f08947 */ /* 0x004fea000383ffff */
[----:B------:R-:W-:Y:S05]  /*8710*/  BRA `(.L_x_179) ;  /* 0xffffffac00547947 */ /* 0x000fea000383ffff */
.L_x_63:
[----:B------:R-:W-:-:S07]  /*8720*/  MOV R0, UR5 ;  /* 0x0000000500007c02 */ /* 0x000fce0008000f00 */
.L_x_180:
[----:B-1----:R1:W2:Y:S02]  /*8730*/  SYNCS.PHASECHK.TRANS64.TRYWAIT P0, [R0+URZ], R3 ;  /* 0x00000003000075a7 */ /* 0x0022a400080011ff */
[----:B--2---:R-:W-:Y:S05]  /*8740*/  @!P0 NANOSLEEP.SYNCS 0x989680 ;  /* 0x009896800000895d */ /* 0x004fea0003900000 */
[----:B------:R-:W2:Y:S02]  /*8750*/  @!P0 SYNCS.PHASECHK.TRANS64 P0, [R0+URZ], R3 ;  /* 0x00000003000085a7 */ /* 0x000ea400080010ff */
[----:B--2---:R-:W-:Y:S05]  /*8760*/  @!P0 BRA `(.L_x_180) ;  /* 0xfffffffc00f08947 */ /* 0x004fea000383ffff */
[----:B------:R-:W-:Y:S05]  /*8770*/  BRA `(.L_x_181) ;  /* 0xffffffac00607947 */ /* 0x000fea000383ffff */
.L_x_64:
[----:B------:R-:W-:-:S07]  /*8780*/  MOV R0, UR5 ;  /* 0x0000000500007c02 */ /* 0x000fce0008000f00 */
.L_x_182:
[----:B-1----:R1:W2:Y:S02]  /*8790*/  SYNCS.PHASECHK.TRANS64.TRYWAIT P0, [R0+URZ], R3 ;  /* 0x00000003000075a7 */ /* 0x0022a400080011ff */
[----:B--2---:R-:W-:Y:S05]  /*87a0*/  @!P0 NANOSLEEP.SYNCS 0x989680 ;  /* 0x009896800000895d */ /* 0x004fea0003900000 */
[----:B------:R-:W2:Y:S02]  /*87b0*/  @!P0 SYNCS.PHASECHK.TRANS64 P0, [R0+URZ], R3 ;  /* 0x00000003000085a7 */ /* 0x000ea400080010ff */
[----:B--2---:R-:W-:Y:S05]  /*87c0*/  @!P0 BRA `(.L_x_182) ;  /* 0xfffffffc00f08947 */ /* 0x004fea000383ffff */
[----:B------:R-:W-:Y:S05]  /*87d0*/  BRA `(.L_x_183) ;  /* 0xffffffac006c7947 */ /* 0x000fea000383ffff */
.L_x_65:
[----:B------:R-:W-:-:S07]  /*87e0*/  MOV R0, UR5 ;  /* 0x0000000500007c02 */ /* 0x000fce0008000f00 */
.L_x_184:
[----:B-1----:R1:W2:Y:S02]  /*87f0*/  SYNCS.PHASECHK.TRANS64.TRYWAIT P0, [R0+URZ], R3 ;  /* 0x00000003000075a7 */ /* 0x0022a400080011ff */
[----:B--2---:R-:W-:Y:S05]  /*8800*/  @!P0 NANOSLEEP.SYNCS 0x989680 ;  /* 0x009896800000895d */ /* 0x004fea0003900000 */
[----:B------:R-:W2:Y:S02]  /*8810*/  @!P0 SYNCS.PHASECHK.TRANS64 P0, [R0+URZ], R3 ;  /* 0x00000003000085a7 */ /* 0x000ea400080010ff */
[----:B--2---:R-:W-:Y:S05]  /*8820*/  @!P0 BRA `(.L_x_184) ;  /* 0xfffffffc00f08947 */ /* 0x004fea000383ffff */
[----:B------:R-:W-:Y:S05]  /*8830*/  BRA `(.L_x_185) ;  /* 0xffffffac00787947 */ /* 0x000fea000383ffff */
.L_x_66:
[----:B------:R-:W-:-:S07]  /*8840*/  MOV R0, UR5 ;  /* 0x0000000500007c02 */ /* 0x000fce0008000f00 */
.L_x_186:
[----:B-1----:R1:W2:Y:S02]  /*8850*/  SYNCS.PHASECHK.TRANS64.TRYWAIT P0, [R0+URZ], R3 ;  /* 0x00000003000075a7 */ /* 0x0022a400080011ff */
[----:B--2---:R-:W-:Y:S05]  /*8860*/  @!P0 NANOSLEEP.SYNCS 0x989680 ;  /* 0x009896800000895d */ /* 0x004fea0003900000 */
[----:B------:R-:W2:Y:S02]  /*8870*/  @!P0 SYNCS.PHASECHK.TRANS64 P0, [R0+URZ], R3 ;  /* 0x00000003000085a7 */ /* 0x000ea400080010ff */
[----:B--2---:R-:W-:Y:S05]  /*8880*/  @!P0 BRA `(.L_x_186) ;  /* 0xfffffffc00f08947 */ /* 0x004fea000383ffff */
[----:B------:R-:W-:Y:S05]  /*8890*/  BRA `(.L_x_187) ;  /* 0xffffffac00847947 */ /* 0x000fea000383ffff */
.L_x_67:
[----:B------:R-:W-:-:S07]  /*88a0*/  MOV R0, UR5 ;  /* 0x0000000500007c02 */ /* 0x000fce0008000f00 */
.L_x_188:
[----:B-1----:R1:W2:Y:S02]  /*88b0*/  SYNCS.PHASECHK.TRANS64.TRYWAIT P0, [R0+URZ], R3 ;  /* 0x00000003000075a7 */ /* 0x0022a400080011ff */
[----:B--2---:R-:W-:Y:S05]  /*88c0*/  @!P0 NANOSLEEP.SYNCS 0x989680 ;  /* 0x009896800000895d */ /* 0x004fea0003900000 */
[----:B------:R-:W2:Y:S02]  /*88d0*/  @!P0 SYNCS.PHASECHK.TRANS64 P0, [R0+URZ], R3 ;  /* 0x00000003000085a7 */ /* 0x000ea400080010ff */
[----:B--2---:R-:W-:Y:S05]  /*88e0*/  @!P0 BRA `(.L_x_188) ;  /* 0xfffffffc00f08947 */ /* 0x004fea000383ffff */
[----:B------:R-:W-:Y:S05]  /*88f0*/  BRA `(.L_x_189) ;  /* 0xffffffac00907947 */ /* 0x000fea000383ffff */
.L_x_68:
[----:B------:R-:W-:-:S07]  /*8900*/  MOV R0, UR5 ;  /* 0x0000000500007c02 */ /* 0x000fce0008000f00 */
.L_x_190:
[----:B-1----:R1:W2:Y:S02]  /*8910*/  SYNCS.PHASECHK.TRANS64.TRYWAIT P0, [R0+URZ], R3 ;  /* 0x00000003000075a7 */ /* 0x0022a400080011ff */
[----:B--2---:R-:W-:Y:S05]  /*8920*/  @!P0 NANOSLEEP.SYNCS 0x989680 ;  /* 0x009896800000895d */ /* 0x004fea0003900000 */
[----:B------:R-:W2:Y:S02]  /*8930*/  @!P0 SYNCS.PHASECHK.TRANS64 P0, [R0+URZ], R3 ;  /* 0x00000003000085a7 */ /* 0x000ea400080010ff */
[----:B--2---:R-:W-:Y:S05]  /*8940*/  @!P0 BRA `(.L_x_190) ;  /* 0xfffffffc00f08947 */ /* 0x004fea000383ffff */
[----:B------:R-:W-:Y:S05]  /*8950*/  BRA `(.L_x_191) ;  /* 0xffffffac009c7947 */ /* 0x000fea000383ffff */
.L_x_69:
[----:B------:R-:W-:-:S07]  /*8960*/  MOV R0, UR5 ;  /* 0x0000000500007c02 */ /* 0x000fce0008000f00 */
.L_x_192:
[----:B-1----:R1:W2:Y:S02]  /*8970*/  SYNCS.PHASECHK.TRANS64.TRYWAIT P0, [R0+URZ], R3 ;  /* 0x00000003000075a7 */ /* 0x0022a400080011ff */
[----:B--2---:R-:W-:Y:S05]  /*8980*/  @!P0 NANOSLEEP.SYNCS 0x989680 ;  /* 0x009896800000895d */ /* 0x004fea0003900000 */
[----:B------:R-:W2:Y:S02]  /*8990*/  @!P0 SYNCS.PHASECHK.TRANS64 P0, [R0+URZ], R3 ;  /* 0x00000003000085a7 */ /* 0x000ea400080010ff */
[----:B--2---:R-:W-:Y:S05]  /*89a0*/  @!P0 BRA `(.L_x_192) ;  /* 0xfffffffc00f08947 */ /* 0x004fea000383ffff */
[----:B------:R-:W-:Y:S05]  /*89b0*/  BRA `(.L_x_193) ;  /* 0xffffffac00a87947 */ /* 0x000fea000383ffff */
.L_x_70:
[----:B------:R-:W-:-:S07]  /*89c0*/  MOV R0, UR5 ;  /* 0x0000000500007c02 */ /* 0x000fce0008000f00 */
.L_x_194:
[----:B-1----:R1:W2:Y:S02]  /*89d0*/  SYNCS.PHASECHK.TRANS64.TRYWAIT P0, [R0+URZ], R3 ;  /* 0x00000003000075a7 */ /* 0x0022a400080011ff */
[----:B--2---:R-:W-:Y:S05]  /*89e0*/  @!P0 NANOSLEEP.SYNCS 0x989680 ;  /* 0x009896800000895d */ /* 0x004fea0003900000 */
[----:B------:R-:W2:Y:S02]  /*89f0*/  @!P0 SYNCS.PHASECHK.TRANS64 P0, [R0+URZ], R3 ;  /* 0x00000003000085a7 */ /* 0x000ea400080010ff */
[----:B--2---:R-:W-:Y:S05]  /*8a00*/  @!P0 BRA `(.L_x_194) ;  /* 0xfffffffc00f08947 */ /* 0x004fea000383ffff */
[----:B------:R-:W-:Y:S05]  /*8a10*/  BRA `(.L_x_195) ;  /* 0xffffffac00b47947 */ /* 0x000fea000383ffff */
.L_x_71:
[----:B------:R-:W-:-:S07]  /*8a20*/  MOV R0, UR5 ;  /* 0x0000000500007c02 */ /* 0x000fce0008000f00 */
.L_x_196:
[----:B-1----:R1:W2:Y:S02]  /*8a30*/  SYNCS.PHASECHK.TRANS64.TRYWAIT P0, [R0+URZ], R3 ;  /* 0x00000003000075a7 */ /* 0x0022a400080011ff */
[----:B--2---:R-:W-:Y:S05]  /*8a40*/  @!P0 NANOSLEEP.SYNCS 0x989680 ;  /* 0x009896800000895d */ /* 0x004fea0003900000 */
[----:B------:R-:W2:Y:S02]  /*8a50*/  @!P0 SYNCS.PHASECHK.TRANS64 P0, [R0+URZ], R3 ;  /* 0x00000003000085a7 */ /* 0x000ea400080010ff */
[----:B--2---:R-:W-:Y:S05]  /*8a60*/  @!P0 BRA `(.L_x_196) ;  /* 0xfffffffc00f08947 */ /* 0x004fea000383ffff */
[----:B------:R-:W-:Y:S05]  /*8a70*/  BRA `(.L_x_197) ;  /* 0xffffffac00c07947 */ /* 0x000fea000383ffff */
.L_x_72:
[----:B------:R-:W-:-:S07]  /*8a80*/  MOV R0, UR5 ;  /* 0x0000000500007c02 */ /* 0x000fce0008000f00 */
.L_x_198:
[----:B-1----:R1:W2:Y:S02]  /*8a90*/  SYNCS.PHASECHK.TRANS64.TRYWAIT P0, [R0+URZ], R3 ;  /* 0x00000003000075a7 */ /* 0x0022a400080011ff */
[----:B--2---:R-:W-:Y:S05]  /*8aa0*/  @!P0 NANOSLEEP.SYNCS 0x989680 ;  /* 0x009896800000895d */ /* 0x004fea0003900000 */
[----:B------:R-:W2:Y:S02]  /*8ab0*/  @!P0 SYNCS.PHASECHK.TRANS64 P0, [R0+URZ], R3 ;  /* 0x00000003000085a7 */ /* 0x000ea400080010ff */
[----:B--2---:R-:W-:Y:S05]  /*8ac0*/  @!P0 BRA `(.L_x_198) ;  /* 0xfffffffc00f08947 */ /* 0x004fea000383ffff */
[----:B------:R-:W-:Y:S05]  /*8ad0*/  BRA `(.L_x_199) ;  /* 0xffffffac00cc7947 */ /* 0x000fea000383ffff */
.L_x_75:
[----:B-1----:R1:W2:Y:S02]  /*8ae0*/  SYNCS.PHASECHK.TRANS64.TRYWAIT P0, [R2+URZ+0x270], R4 ;  /* 0x00027004020075a7 */ /* 0x0022a400080011ff */
[----:B--2---:R-:W-:Y:S05]  /*8af0*/  @!P0 NANOSLEEP.SYNCS 0x989680 ;  /* 0x009896800000895d */ /* 0x004fea0003900000 */
[----:B------:R-:W2:Y:S02]  /*8b00*/  @!P0 SYNCS.PHASECHK.TRANS64 P0, [R2+URZ+0x270], R4 ;  /* 0x00027004020085a7 */ /* 0x000ea400080010ff */
[----:B--2---:R-:W-:Y:S05]  /*8b10*/  @!P0 BRA `(.L_x_75) ;  /* 0xfffffffc00f08947 */ /* 0x004fea000383ffff */
[----:B------:R-:W-:Y:S05]  /*8b20*/  BRA `(.L_x_200) ;  /* 0xffffffb000287947 */ /* 0x000fea000383ffff */
.L_x_76:
[----:B------:R-:W-:-:S07]  /*8b30*/  MOV R2, UR4 ;  /* 0x0000000400027c02 */ /* 0x000fce0008000f00 */
.L_x_201:
[----:B-1----:R1:W2:Y:S02]  /*8b40*/  SYNCS.PHASECHK.TRANS64.TRYWAIT P0, [R2+URZ+0x220], R5 ;  /* 0x00022005020075a7 */ /* 0x0022a400080011ff */
[----:B--2---:R-:W-:Y:S05]  /*8b50*/  @!P0 NANOSLEEP.SYNCS 0x989680 ;  /* 0x009896800000895d */ /* 0x004fea0003900000 */
[----:B------:R-:W2:Y:S02]  /*8b60*/  @!P0 SYNCS.PHASECHK.TRANS64 P0, [R2+URZ+0x220], R5 ;  /* 0x00022005020085a7 */ /* 0x000ea400080010ff */
[----:B--2---:R-:W-:Y:S05]  /*8b70*/  @!P0 BRA `(.L_x_201) ;  /* 0xfffffffc00f08947 */ /* 0x004fea000383ffff */
[----:B------:R-:W-:Y:S05]  /*8b80*/  BRA `(.L_x_202) ;  /* 0xffffffb000387947 */ /* 0x000fea000383ffff */
.L_x_77:
[----:B-1----:R1:W2:Y:S02]  /*8b90*/  SYNCS.PHASECHK.TRANS64.TRYWAIT P1, [R2+URZ+0x210], R4 ;  /* 0x00021004020075a7 */ /* 0x0022a400080211ff */
[----:B--2---:R-:W-:Y:S05]  /*8ba0*/  @!P1 NANOSLEEP.SYNCS 0x989680 ;  /* 0x009896800000995d */ /* 0x004fea0003900000 */
[----:B------:R-:W2:Y:S02]  /*8bb0*/  @!P1 SYNCS.PHASECHK.TRANS64 P1, [R2+URZ+0x210], R4 ;  /* 0x00021004020095a7 */ /* 0x000ea400080210ff */
[----:B--2---:R-:W-:Y:S05]  /*8bc0*/  @!P1 BRA `(.L_x_77) ;  /* 0xfffffffc00f09947 */ /* 0x004fea000383ffff */
[----:B------:R-:W-:Y:S05]  /*8bd0*/  BRA `(.L_x_203) ;  /* 0xffffffb000687947 */ /* 0x000fea000383ffff */
.L_x_80:
[----:B------:R-:W-:-:S07]  /*8be0*/  MOV R0, UR4 ;  /* 0x0000000400007c02 */ /* 0x000fce0008000f00 */
.L_x_204:
[----:B-1----:R1:W2:Y:S02]  /*8bf0*/  SYNCS.PHASECHK.TRANS64.TRYWAIT P0, [R0+URZ+0x220], R2 ;  /* 0x00022002000075a7 */ /* 0x0022a400080011ff */
[----:B--2---:R-:W-:Y:S05]  /*8c00*/  @!P0 NANOSLEEP.SYNCS 0x989680 ;  /* 0x009896800000895d */ /* 0x004fea0003900000 */
[----:B------:R-:W2:Y:S02]  /*8c10*/  @!P0 SYNCS.PHASECHK.TRANS64 P0, [R0+URZ+0x220], R2 ;  /* 0x00022002000085a7 */ /* 0x000ea400080010ff */
[----:B--2---:R-:W-:Y:S05]  /*8c20*/  @!P0 BRA `(.L_x_204) ;  /* 0xfffffffc00f08947 */ /* 0x004fea000383ffff */
[----:B------:R-:W-:Y:S05]  /*8c30*/  BRA `(.L_x_79) ;  /* 0xffffffb000bc7947 */ /* 0x000fea000383ffff */
.L_x_87:
[----:B-1----:R1:W2:Y:S02]  /*8c40*/  SYNCS.PHASECHK.TRANS64.TRYWAIT P1, [R0+URZ+0x210], R2 ;  /* 0x00021002000075a7 */ /* 0x0022a400080211ff */
[----:B--2---:R-:W-:Y:S05]  /*8c50*/  @!P1 NANOSLEEP.SYNCS 0x989680 ;  /* 0x009896800000995d */ /* 0x004fea0003900000 */
[----:B------:R-:W2:Y:S02]  /*8c60*/  @!P1 SYNCS.PHASECHK.TRANS64 P1, [R0+URZ+0x210], R2 ;  /* 0x00021002000095a7 */ /* 0x000ea400080210ff */
[----:B--2---:R-:W-:Y:S05]  /*8c70*/  @!P1 BRA `(.L_x_87) ;  /* 0xfffffffc00f09947 */ /* 0x004fea000383ffff */
[----:B------:R-:W-:Y:S05]  /*8c80*/  BRA `(.L_x_205) ;  /* 0xffffffb800207947 */ /* 0x000fea000383ffff */
.L_x_88:
[----:B------:R-:W-:-:S07]  /*8c90*/  MOV R2, UR23 ;  /* 0x0000001700027c02 */ /* 0x000fce0008000f00 */
.L_x_206:
[----:B-1----:R1:W2:Y:S02]  /*8ca0*/  SYNCS.PHASECHK.TRANS64.TRYWAIT P0, [R2+URZ+0x250], R0 ;  /* 0x00025000020075a7 */ /* 0x0022a400080011ff */
[----:B--2---:R-:W-:Y:S05]  /*8cb0*/  @!P0 NANOSLEEP.SYNCS 0x989680 ;  /* 0x009896800000895d */ /* 0x004fea0003900000 */
[----:B------:R-:W2:Y:S02]  /*8cc0*/  @!P0 SYNCS.PHASECHK.TRANS64 P0, [R2+URZ+0x250], R0 ;  /* 0x00025000020085a7 */ /* 0x000ea400080010ff */
[----:B--2---:R-:W-:Y:S05]  /*8cd0*/  @!P0 BRA `(.L_x_206) ;  /* 0xfffffffc00f08947 */ /* 0x004fea000383ffff */
[----:B------:R-:W-:Y:S05]  /*8ce0*/  BRA `(.L_x_207) ;  /* 0xffffffb8006c7947 */ /* 0x000fea000383ffff */
.L_x_91:
[----:B------:R-:W-:Y:S07]  /*8cf0*/  MOV R0, UR7 ;  /* 0x0000000700007c02 */ /* 0x000fee0008000f00 */
.L_x_208:
[----:B-1----:R1:W2:Y:S02]  /*8d00*/  SYNCS.PHASECHK.TRANS64.TRYWAIT P0, [R0+URZ], R2 ;  /* 0x00000002000075a7 */ /* 0x0022a400080011ff */
[----:B--2---:R-:W-:Y:S05]  /*8d10*/  @!P0 NANOSLEEP.SYNCS 0x989680 ;  /* 0x009896800000895d */ /* 0x004fea0003900000 */
[----:B------:R-:W2:Y:S02]  /*8d20*/  @!P0 SYNCS.PHASECHK.TRANS64 P0, [R0+URZ], R2 ;  /* 0x00000002000085a7 */ /* 0x000ea400080010ff */
[----:B--2---:R-:W-:Y:S05]  /*8d30*/  @!P0 BRA `(.L_x_208) ;  /* 0xfffffffc00f08947 */ /* 0x004fea000383ffff */
[----:B------:R-:W-:Y:S05]  /*8d40*/  BRA `(.L_x_90) ;  /* 0xffffffb800887947 */ /* 0x000fea000383ffff */
.L_x_94:
[----:B------:R-:W-:-:S07]  /*8d50*/  MOV R0, UR4 ;  /* 0x0000000400007c02 */ /* 0x000fce0008000f00 */
.L_x_209:
[----:B--2---:R2:W4:Y:S02]  /*8d60*/  SYNCS.PHASECHK.TRANS64.TRYWAIT P0, [R0+URZ], R2 ;  /* 0x00000002000075a7 */ /* 0x00452400080011ff */
[----:B----4-:R-:W-:Y:S05]  /*8d70*/  @!P0 NANOSLEEP.SYNCS 0x989680 ;  /* 0x009896800000895d */ /* 0x010fea0003900000 */
[----:B------:R-:W4:Y:S02]  /*8d80*/  @!P0 SYNCS.PHASECHK.TRANS64 P0, [R0+URZ], R2 ;  /* 0x00000002000085a7 */ /* 0x000f2400080010ff */
[----:B----4-:R-:W-:Y:S05]  /*8d90*/  @!P0 BRA `(.L_x_209) ;  /* 0xfffffffc00f08947 */ /* 0x010fea000383ffff */
[----:B------:R-:W-:Y:S05]  /*8da0*/  BRA `(.L_x_210) ;  /* 0xffffffbc003c7947 */ /* 0x000fea000383ffff */
.L_x_95:
[----:B------:R-:W-:-:S07]  /*8db0*/  MOV R0, UR5 ;  /* 0x0000000500007c02 */ /* 0x000fce0008000f00 */
.L_x_211:
[----:B-1----:R1:W2:Y:S02]  /*8dc0*/  SYNCS.PHASECHK.TRANS64.TRYWAIT P0, [R0+URZ], R3 ;  /* 0x00000003000075a7 */ /* 0x0022a400080011ff */
[----:B--2---:R-:W-:Y:S05]  /*8dd0*/  @!P0 NANOSLEEP.SYNCS 0x989680 ;  /* 0x009896800000895d */ /* 0x004fea0003900000 */
[----:B------:R-:W2:Y:S02]  /*8de0*/  @!P0 SYNCS.PHASECHK.TRANS64 P0, [R0+URZ], R3 ;  /* 0x00000003000085a7 */ /* 0x000ea400080010ff */
[----:B--2---:R-:W-:Y:S05]  /*8df0*/  @!P0 BRA `(.L_x_211) ;  /* 0xfffffffc00f08947 */ /* 0x004fea000383ffff */
[----:B------:R-:W-:Y:S05]  /*8e00*/  BRA `(.L_x_212) ;  /* 0xffffffbc00487947 */ /* 0x000fea000383ffff */
.L_x_96:
[----:B------:R-:W-:-:S07]  /*8e10*/  MOV R0, UR5 ;  /* 0x0000000500007c02 */ /* 0x000fce0008000f00 */
.L_x_213:
[----:B-1----:R1:W2:Y:S02]  /*8e20*/  SYNCS.PHASECHK.TRANS64.TRYWAIT P0, [R0+URZ], R3 ;  /* 0x00000003000075a7 */ /* 0x0022a400080011ff */
[----:B--2---:R-:W-:Y:S05]  /*8e30*/  @!P0 NANOSLEEP.SYNCS 0x989680 ;  /* 0x009896800000895d */ /* 0x004fea0003900000 */
[----:B------:R-:W2:Y:S02]  /*8e40*/  @!P0 SYNCS.PHASECHK.TRANS64 P0, [R0+URZ], R3 ;  /* 0x00000003000085a7 */ /* 0x000ea400080010ff */
[----:B--2---:R-:W-:Y:S05]  /*8e50*/  @!P0 BRA `(.L_x_213) ;  /* 0xfffffffc00f08947 */ /* 0x004fea000383ffff */
[----:B------:R-:W-:Y:S05]  /*8e60*/  BRA `(.L_x_214) ;  /* 0xffffffbc00547947 */ /* 0x000fea000383ffff */
.L_x_97:
[----:B-1----:R-:W-:-:S07]  /*8e70*/  MOV R0, UR4 ;  /* 0x0000000400007c02 */ /* 0x002fce0008000f00 */
.L_x_215:
[----:B-1----:R1:W2:Y:S02]  /*8e80*/  SYNCS.PHASECHK.TRANS64.TRYWAIT P0, [R0+URZ], R2 ;  /* 0x00000002000075a7 */ /* 0x0022a400080011ff */
[----:B--2---:R-:W-:Y:S05]  /*8e90*/  @!P0 NANOSLEEP.SYNCS 0x989680 ;  /* 0x009896800000895d */ /* 0x004fea0003900000 */
[----:B------:R-:W2:Y:S02]  /*8ea0*/  @!P0 SYNCS.PHASECHK.TRANS64 P0, [R0+URZ], R2 ;  /* 0x00000002000085a7 */ /* 0x000ea400080010ff */
[----:B--2---:R-:W-:Y:S05]  /*8eb0*/  @!P0 BRA `(.L_x_215) ;  /* 0xfffffffc00f08947 */ /* 0x004fea000383ffff */
[----:B------:R-:W-:Y:S05]  /*8ec0*/  BRA `(.L_x_216) ;  /* 0xffffffbc00607947 */ /* 0x000fea000383ffff */
.L_x_102:
[----:B--2---:R2:W3:Y:S02]  /*8ed0*/  SYNCS.PHASECHK.TRANS64.TRYWAIT P0, [R3+URZ+0x210], R0 ;  /* 0x00021000030075a7 */ /* 0x0044e400080011ff */
[----:B---3--:R-:W-:Y:S05]  /*8ee0*/  @!P0 NANOSLEEP.SYNCS 0x989680 ;  /* 0x009896800000895d */ /* 0x008fea0003900000 */
[----:B------:R-:W3:Y:S02]  /*8ef0*/  @!P0 SYNCS.PHASECHK.TRANS64 P0, [R3+URZ+0x210], R0 ;  /* 0x00021000030085a7 */ /* 0x000ee400080010ff */
[----:B---3--:R-:W-:Y:S05]  /*8f00*/  @!P0 BRA `(.L_x_102) ;  /* 0xfffffffc00f08947 */ /* 0x008fea000383ffff */
[----:B------:R-:W-:Y:S05]  /*8f10*/  BRA `(.L_x_217) ;  /* 0xffffffc000847947 */ /* 0x000fea000383ffff */
.L_x_105:
[----:B--2---:R-:W-:Y:S07]  /*8f20*/  MOV R0, UR6 ;  /* 0x0000000600007c02 */ /* 0x004fee0008000f00 */
.L_x_218:
[----:B--2---:R2:W3:Y:S02]  /*8f30*/  SYNCS.PHASECHK.TRANS64.TRYWAIT P1, [R0+URZ+0x208], R2 ;  /* 0x00020802000075a7 */ /* 0x0044e400080211ff */
[----:B---3--:R-:W-:Y:S05]  /*8f40*/  @!P1 NANOSLEEP.SYNCS 0x989680 ;  /* 0x009896800000995d */ /* 0x008fea0003900000 */
[----:B------:R-:W3:Y:S02]  /*8f50*/  @!P1 SYNCS.PHASECHK.TRANS64 P1, [R0+URZ+0x208], R2 ;  /* 0x00020802000095a7 */ /* 0x000ee400080210ff */
[----:B---3--:R-:W-:Y:S05]  /*8f60*/  @!P1 BRA `(.L_x_218) ;  /* 0xfffffffc00f09947 */ /* 0x008fea000383ffff */
[----:B------:R-:W-:Y:S05]  /*8f70*/  BRA `(.L_x_104) ;  /* 0xffffffc400f47947 */ /* 0x000fea000383ffff */
.L_x_108:
[----:B------:R-:W-:Y:S07]  /*8f80*/  MOV R2, UR5 ;  /* 0x0000000500027c02 */ /* 0x000fee0008000f00 */
.L_x_219:
[----:B--2---:R2:W3:Y:S02]  /*8f90*/  SYNCS.PHASECHK.TRANS64.TRYWAIT P2, [R2+URZ+0x1f0], R0 ;  /* 0x0001f000020075a7 */ /* 0x0044e400080411ff */
[----:B---3--:R-:W-:Y:S05]  /*8fa0*/  @!P2 NANOSLEEP.SYNCS 0x989680 ;  /* 0x009896800000a95d */ /* 0x008fea0003900000 */
[----:B------:R-:W3:Y:S02]  /*8fb0*/  @!P2 SYNCS.PHASECHK.TRANS64 P2, [R2+URZ+0x1f0], R0 ;  /* 0x0001f0000200a5a7 */ /* 0x000ee400080410ff */
[----:B---3--:R-:W-:Y:S05]  /*8fc0*/  @!P2 BRA `(.L_x_219) ;  /* 0xfffffffc00f0a947 */ /* 0x008fea000383ffff */
[----:B------:R-:W-:Y:S05]  /*8fd0*/  BRA `(.L_x_220) ;  /* 0xffffffc800507947 */ /* 0x000fea000383ffff */
.L_x_110:
[----:B------:R-:W-:-:S07]  /*8fe0*/  MOV R0, UR4 ;  /* 0x0000000400007c02 */ /* 0x000fce0008000f00 */
.L_x_221:
[----:B---3--:R3:W4:Y:S02]  /*8ff0*/  SYNCS.PHASECHK.TRANS64.TRYWAIT P0, [R0+URZ], R2 ;  /* 0x00000002000075a7 */ /* 0x00872400080011ff */
[----:B----4-:R-:W-:Y:S05]  /*9000*/  @!P0 NANOSLEEP.SYNCS 0x989680 ;  /* 0x009896800000895d */ /* 0x010fea0003900000 */
[----:B------:R-:W4:Y:S02]  /*9010*/  @!P0 SYNCS.PHASECHK.TRANS64 P0, [R0+URZ], R2 ;  /* 0x00000002000085a7 */ /* 0x000f2400080010ff */
[----:B----4-:R-:W-:Y:S05]  /*9020*/  @!P0 BRA `(.L_x_221) ;  /* 0xfffffffc00f08947 */ /* 0x010fea000383ffff */
[----:B------:R-:W-:Y:S05]  /*9030*/  BRA `(.L_x_222) ;  /* 0xffffffcc001c7947 */ /* 0x000fea000383ffff */
.L_x_112:
[----:B--2---:R2:W3:Y:S02]  /*9040*/  SYNCS.PHASECHK.TRANS64.TRYWAIT P0, [R8+URZ+0x210], R0 ;  /* 0x00021000080075a7 */ /* 0x0044e400080011ff */
[----:B---3--:R-:W-:Y:S05]  /*9050*/  @!P0 NANOSLEEP.SYNCS 0x989680 ;  /* 0x009896800000895d */ /* 0x008fea0003900000 */
[----:B------:R-:W3:Y:S02]  /*9060*/  @!P0 SYNCS.PHASECHK.TRANS64 P0, [R8+URZ+0x210], R0 ;  /* 0x00021000080085a7 */ /* 0x000ee400080010ff */
[----:B---3--:R-:W-:Y:S05]  /*9070*/  @!P0 BRA `(.L_x_112) ;  /* 0xfffffffc00f08947 */ /* 0x008fea000383ffff */
[----:B------:R-:W-:Y:S05]  /*9080*/  BRA `(.L_x_223) ;  /* 0xffffffcc00f47947 */ /* 0x000fea000383ffff */
.L_x_122:
[----:B-1----:R1:W2:Y:S02]  /*9090*/  SYNCS.PHASECHK.TRANS64.TRYWAIT P1, [R0+URZ+0x1e0], R3 ;  /* 0x0001e003000075a7 */ /* 0x0022a400080211ff */
[----:B--2---:R-:W-:Y:S05]  /*90a0*/  @!P1 NANOSLEEP.SYNCS 0x989680 ;  /* 0x009896800000995d */ /* 0x004fea0003900000 */
[----:B------:R-:W2:Y:S02]  /*90b0*/  @!P1 SYNCS.PHASECHK.TRANS64 P1, [R0+URZ+0x1e0], R3 ;  /* 0x0001e003000095a7 */ /* 0x000ea400080210ff */
[----:B--2---:R-:W-:Y:S05]  /*90c0*/  @!P1 BRA `(.L_x_122) ;  /* 0xfffffffc00f09947 */ /* 0x004fea000383ffff */
[----:B------:R-:W-:Y:S05]  /*90d0*/  BRA `(.L_x_121) ;  /* 0xffffffdc001c7947 */ /* 0x000fea000383ffff */
.L_x_124:
[----:B-1----:R1:W3:Y:S02]  /*90e0*/  SYNCS.PHASECHK.TRANS64.TRYWAIT P1, [R17+URZ+0x230], R4 ;  /* 0x00023004110075a7 */ /* 0x0022e400080211ff */
[----:B---3--:R-:W-:Y:S05]  /*90f0*/  @!P1 NANOSLEEP.SYNCS 0x989680 ;  /* 0x009896800000995d */ /* 0x008fea0003900000 */
[----:B------:R-:W3:Y:S02]  /*9100*/  @!P1 SYNCS.PHASECHK.TRANS64 P1, [R17+URZ+0x230], R4 ;  /* 0x00023004110095a7 */ /* 0x000ee400080210ff */
[----:B---3--:R-:W-:Y:S05]  /*9110*/  @!P1 BRA `(.L_x_124) ;  /* 0xfffffffc00f09947 */ /* 0x008fea000383ffff */
[----:B------:R-:W-:Y:S05]  /*9120*/  BRA `(.L_x_123) ;  /* 0xffffffdc00707947 */ /* 0x000fea000383ffff */
        .weak           $__internal_0_$__cuda_sm10x_tcgen05_guardrail_trap_col_being_dealloced_not_returned_by_alloc
        .type           $__internal_0_$__cuda_sm10x_tcgen05_guardrail_trap_col_being_dealloced_not_returned_by_alloc,@function
        .size           $__internal_0_$__cuda_sm10x_tcgen05_guardrail_trap_col_being_dealloced_not_returned_by_alloc,($__internal_1_$__cuda_sm10x_tcgen05_guardrail_trap_phase_invalid_during_alloc - $__internal_0_$__cuda_sm10x_tcgen05_guardrail_trap_col_being_dealloced_not_returned_by_alloc)
$__internal_0_$__cuda_sm10x_tcgen05_guardrail_trap_col_being_dealloced_not_returned_by_alloc:
[----:B------:R-:W-:Y:S05]  /*9130*/  BPT.TRAP 0x1 ;  /* 0x000000040000795c */ /* 0x000fea0000300000 */
[----:B------:R-:W-:-:S04]  /*9140*/  HFMA2 R3, -RZ, RZ, 0, 0 ;  /* 0x00000000ff037431 */ /* 0x000fc800000001ff */
[----:B------:R-:W-:Y:S05]  /*9150*/  RET.REL.NODEC R2 `(_ZN7cutlass13device_kernelINS_4gemm6kernel13GemmUniversalIN4cute5tupleIJiiiiEEENS1_10collective13CollectiveMmaINS1_35MainloopSm100TmaUmmaWarpSpecializedILi30ELi2ELi4ENS5_IJNS4_1CILi2EEENSA_ILi1EEESC_EEEEENS5_IJNSA_ILi64EEENSA_ILi48EEENSA_ILi32EEEEEENS_6half_tENS5_IJlSC_lEEESJ_SK_NS4_8TiledMMAINS4_8MMA_AtomIJNS4_20SM100_MMA_F16BF16_SSISJ_SJ_fLi64ELi48ELNS4_4UMMA5MajorE0ELSP_0ELNSO_7ScaleInE0ELSQ_0EEEEEENS4_6LayoutINS5_IJSC_SC_SC_EEENS5_IJNSA_ILi0EEESV_SV_EEEEENS5_IJNS4_10UnderscoreESY_SY_EEEEENS4_13SM90_TMA_LOADENS4_14ComposedLayoutINS4_7SwizzleILi2ELi4ELi3EEENS4_18smem_ptr_flag_bitsILi16EEENST_INS5_IJNSA_ILi8EEESH_EEENS5_IJSH_SC_EEEEEEEvNS4_8identityENS4_23SM90_TMA_LOAD_MULTICASTES1B_vS1C_EENS_8epilogue10collective18CollectiveEpilogueINS1F_23Sm100TmaWarpSpecializedILi2ELi1ELi24ELb1ELb0EEEJSI_NS5_IJNST_ISF_SC_EENST_ISG_SC_EEEEESJ_SK_SJ_SK_NS1F_6fusion15FusionCallbacksIS1J_NS1N_17LinearCombinationISJ_fSJ_fLNS_15FloatRoundStyleE2EEESI_S1M_JEEENS4_5SM1004TMEM4LOAD26SM100_TMEM_LOAD_16dp256b2xES11_NS12_INS13_ILi1ELi4ELi3EEES16_NST_INS5_IJS17_NSA_ILi16EEEEEENS5_IJS1Y_SC_EEEEEEENS4_17SM75_U32x4_LDSM_NENS4_14SM90_TMA_STOREES22_NS4_17SM90_U32x4_STSM_NENS4_39AutoVectorizingCopyWithAssumedAlignmentILi128EEEEEEvvEEEEvNT_6ParamsE) ;  /* 0xffffff6c02a87950 */ /* 0x000fea0003c3ffff */
        .weak           $__internal_1_$__cuda_sm10x_tcgen05_guardrail_trap_phase_invalid_during_alloc
        .type           $__internal_1_$__cuda_sm10x_tcgen05_guardrail_trap_phase_invalid_during_alloc,@function
        .size           $__internal_1_$__cuda_sm10x_tcgen05_guardrail_trap_phase_invalid_during_alloc,($__internal_2_$__cuda_sm10x_tcgen05_guardrail_trap_unallocated_columns_being_dealloced - $__internal_1_$__cuda_sm10x_tcgen05_guardrail_trap_phase_invalid_during_alloc)
$__internal_1_$__cuda_sm10x_tcgen05_guardrail_trap_phase_invalid_during_alloc:
[----:B------:R-:W-:Y:S05]  /*9160*/  BPT.TRAP 0x1 ;  /* 0x000000040000795c */ /* 0x000fea0000300000 */
[----:B------:R-:W-:-:S04]  /*9170*/  MOV R5, 0x0 ;  /* 0x0000000000057802 */ /* 0x000fc80000000f00 */
[----:B------:R-:W-:Y:S05]  /*9180*/  RET.REL.NODEC R4 `(_ZN7cutlass13device_kernelINS_4gemm6kernel13GemmUniversalIN4cute5tupleIJiiiiEEENS1_10collective13CollectiveMmaINS1_35MainloopSm100TmaUmmaWarpSpecializedILi30ELi2ELi4ENS5_IJNS4_1CILi2EEENSA_ILi1EEESC_EEEEENS5_IJNSA_ILi64EEENSA_ILi48EEENSA_ILi32EEEEEENS_6half_tENS5_IJlSC_lEEESJ_SK_NS4_8TiledMMAINS4_8MMA_AtomIJNS4_20SM100_MMA_F16BF16_SSISJ_SJ_fLi64ELi48ELNS4_4UMMA5MajorE0ELSP_0ELNSO_7ScaleInE0ELSQ_0EEEEEENS4_6LayoutINS5_IJSC_SC_SC_EEENS5_IJNSA_ILi0EEESV_SV_EEEEENS5_IJNS4_10UnderscoreESY_SY_EEEEENS4_13SM90_TMA_LOADENS4_14ComposedLayoutINS4_7SwizzleILi2ELi4ELi3EEENS4_18smem_ptr_flag_bitsILi16EEENST_INS5_IJNSA_ILi8EEESH_EEENS5_IJSH_SC_EEEEEEEvNS4_8identityENS4_23SM90_TMA_LOAD_MULTICASTES1B_vS1C_EENS_8epilogue10collective18CollectiveEpilogueINS1F_23Sm100TmaWarpSpecializedILi2ELi1ELi24ELb1ELb0EEEJSI_NS5_IJNST_ISF_SC_EENST_ISG_SC_EEEEESJ_SK_SJ_SK_NS1F_6fusion15FusionCallbacksIS1J_NS1N_17LinearCombinationISJ_fSJ_fLNS_15FloatRoundStyleE2EEESI_S1M_JEEENS4_5SM1004TMEM4LOAD26SM100_TMEM_LOAD_16dp256b2xES11_NS12_INS13_ILi1ELi4ELi3EEES16_NST_INS5_IJS17_NSA_ILi16EEEEEENS5_IJS1Y_SC_EEEEEEENS4_17SM75_U32x4_LDSM_NENS4_14SM90_TMA_STOREES22_NS4_17SM90_U32x4_STSM_NENS4_39AutoVectorizingCopyWithAssumedAlignmentILi128EEEEEEvvEEEEvNT_6ParamsE) ;  /* 0xffffff6c049c7950 */ /* 0x000fea0003c3ffff */
        .weak           $__internal_2_$__cuda_sm10x_tcgen05_guardrail_trap_unallocated_columns_being_dealloced
        .type           $__internal_2_$__cuda_sm10x_tcgen05_guardrail_trap_unallocated_columns_being_dealloced,@function
        .size           $__internal_2_$__cuda_sm10x_tcgen05_guardrail_trap_unallocated_columns_being_dealloced,(.L_x_225 - $__internal_2_$__cuda_sm10x_tcgen05_guardrail_trap_unallocated_columns_being_dealloced)
$__internal_2_$__cuda_sm10x_tcgen05_guardrail_trap_unallocated_columns_being_dealloced:
[----:B------:R-:W-:Y:S05]  /*9190*/  BPT.TRAP 0x1 ;  /* 0x000000040000795c */ /* 0x000fea0000300000 */
[----:B------:R-:W-:-:S04]  /*91a0*/  HFMA2 R3, -RZ, RZ, 0, 0 ;  /* 0x00000000ff037431 */ /* 0x000fc800000001ff */
[----:B------:R-:W-:Y:S05]  /*91b0*/  RET.REL.NODEC R2 `(_ZN7cutlass13device_kernelINS_4gemm6kernel13GemmUniversalIN4cute5tupleIJiiiiEEENS1_10collective13CollectiveMmaINS1_35MainloopSm100TmaUmmaWarpSpecializedILi30ELi2ELi4ENS5_IJNS4_1CILi2EEENSA_ILi1EEESC_EEEEENS5_IJNSA_ILi64EEENSA_ILi48EEENSA_ILi32EEEEEENS_6half_tENS5_IJlSC_lEEESJ_SK_NS4_8TiledMMAINS4_8MMA_AtomIJNS4_20SM100_MMA_F16BF16_SSISJ_SJ_fLi64ELi48ELNS4_4UMMA5MajorE0ELSP_0ELNSO_7ScaleInE0ELSQ_0EEEEEENS4_6LayoutINS5_IJSC_SC_SC_EEENS5_IJNSA_ILi0EEESV_SV_EEEEENS5_IJNS4_10UnderscoreESY_SY_EEEEENS4_13SM90_TMA_LOADENS4_14ComposedLayoutINS4_7SwizzleILi2ELi4ELi3EEENS4_18smem_ptr_flag_bitsILi16EEENST_INS5_IJNSA_ILi8EEESH_EEENS5_IJSH_SC_EEEEEEEvNS4_8identityENS4_23SM90_TMA_LOAD_MULTICASTES1B_vS1C_EENS_8epilogue10collective18CollectiveEpilogueINS1F_23Sm100TmaWarpSpecializedILi2ELi1ELi24ELb1ELb0EEEJSI_NS5_IJNST_ISF_SC_EENST_ISG_SC_EEEEESJ_SK_SJ_SK_NS1F_6fusion15FusionCallbacksIS1J_NS1N_17LinearCombinationISJ_fSJ_fLNS_15FloatRoundStyleE2EEESI_S1M_JEEENS4_5SM1004TMEM4LOAD26SM100_TMEM_LOAD_16dp256b2xES11_NS12_INS13_ILi1ELi4ELi3EEES16_NST_INS5_IJS17_NSA_ILi16EEEEEENS5_IJS1Y_SC_EEEEEEENS4_17SM75_U32x4_LDSM_NENS4_14SM90_TMA_STOREES22_NS4_17SM90_U32x4_STSM_NENS4_39AutoVectorizingCopyWithAssumedAlignmentILi128EEEEEEvvEEEEvNT_6ParamsE) ;  /* 0xffffff6c02907950 */ /* 0x000fea0003c3ffff */
.L_x_224:
[----:B------:R-:W-:-:S00]  /*91c0*/  BRA `(.L_x_224) ;  /* 0xfffffffc00fc7947 */ /* 0x000fc0000383ffff */
[----:B------:R-:W-:-:S00]  /*91d0*/  NOP ;  /* 0x0000000000007918 */ /* 0x000fc00000000000 */
        /* <DEDUP_REMOVED lines=10> */
.L_x_225:


//--------------------- .nv.global.init           --------------------------
	.section	.nv.global.init,"aw",@progbits
.nv.global.init:
	.type		$str$27,@object
	.size		$str$27,($str$28 - $str$27)
$str$27:
        /*0000*/ 	.byte	0x28, 0x61, 0x64, 0x64, 0x72, 0x65, 0x73, 0x73, 0x20, 0x26, 0x20, 0x6d, 0x61, 0x73, 0x6b, 0x29
        /*0010*/ 	.byte	0x20, 0x3d, 0x3d, 0x20, 0x30, 0x00
	.type		$str$28,@object
	.size		$str$28,($str$26 - $str$28)
$str$28:
        /*0016*/ 	.byte	0x2f, 0x74, 0x6d, 0x70, 0x2f, 0x63, 0x75, 0x74, 0x6c, 0x61, 0x73, 0x73, 0x5f, 0x73, 0x77, 0x65
        /*0026*/ 	.byte	0x65, 0x70, 0x5f, 0x73, 0x72, 0x63, 0x2f, 0x69, 0x6e, 0x63, 0x6c, 0x75, 0x64, 0x65, 0x2f, 0x63
        /*0036*/ 	.byte	0x75, 0x74, 0x65, 0x2f, 0x70, 0x6f, 0x69, 0x6e, 0x74, 0x65, 0x72, 0x5f, 0x66, 0x6c, 0x61, 0x67
        /*0046*/ 	.byte	0x67, 0x65, 0x64, 0x2e, 0x68, 0x70, 0x70, 0x00
	.type		$str$26,@object
	.size		$str$26,($str$25 - $str$26)
$str$26:
        /*004e*/ 	.byte	0x2f, 0x74, 0x6d, 0x70, 0x2f, 0x63, 0x75, 0x74, 0x6c, 0x61, 0x73, 0x73, 0x5f, 0x73, 0x77, 0x65
        /*005e*/ 	.byte	0x65, 0x70, 0x5f, 0x73, 0x72, 0x63, 0x2f, 0x69, 0x6e, 0x63, 0x6c, 0x75, 0x64, 0x65, 0x2f, 0x63
        /*006e*/ 	.byte	0x75, 0x74, 0x65, 0x2f, 0x61, 0x74, 0x6f, 0x6d, 0x2f, 0x63, 0x6f, 0x70, 0x79, 0x5f, 0x74, 0x72
        /*007e*/ 	.byte	0x61, 0x69, 0x74, 0x73, 0x5f, 0x73, 0x6d, 0x31, 0x30, 0x30, 0x2e, 0x68, 0x70, 0x70, 0x00
	.type		$str$25,@object
	.size		$str$25,(__unnamed_1 - $str$25)
$str$25:
        /*008d*/ 	.byte	0x28, 0x28, 0x75, 0x69, 0x6e, 0x74, 0x33, 0x32, 0x5f, 0x74, 0x28, 0x74, 0x68, 0x72, 0x65, 0x61
        /*009d*/ 	.byte	0x64, 0x49, 0x64, 0x78, 0x2e, 0x78, 0x29, 0x20, 0x2f, 0x20, 0x33, 0x32, 0x29, 0x20, 0x25, 0x20
        /*00ad*/ 	.byte	0x34, 0x29, 0x20, 0x3d, 0x3d, 0x20, 0x28, 0x28, 0x28, 0x74, 0x6d, 0x65, 0x6d, 0x5f, 0x61, 0x64
        /*00bd*/ 	.byte	0x64, 0x72, 0x20, 0x3e, 0x3e, 0x20, 0x31, 0x36, 0x29, 0x20, 0x2f, 0x20, 0x33, 0x32, 0x29, 0x20
        /*00cd*/ 	.byte	0x25, 0x20, 0x34, 0x29, 0x00
	.type		__unnamed_1,@object
	.size		__unnamed_1,(__unnamed_2 - __unnamed_1)
__unnamed_1:
        /*00d2*/ 	.byte	0x61, 0x75, 0x74, 0x6f, 0x20, 0x63, 0x75, 0x74, 0x65, 0x3a, 0x3a, 0x61, 0x73, 0x5f, 0x70, 0x6f
        /* <DEDUP_REMOVED lines=24> */
        /*0262*/ 	.byte	0x37, 0x32, 0x3e, 0x3e, 0x3e, 0x3e, 0x5d, 0x00
	.type		__unnamed_2,@object
	.size		__unnamed_2,(.L_2 - __unnamed_2)
__unnamed_2:
        /* <DEDUP_REMOVED lines=42> */
        /*050a*/ 	.byte	0x3e, 0x5d, 0x00
.L_2:


//--------------------- .nv.shared._ZN7cutlass13device_kernelINS_4gemm6kernel13GemmUniversalIN4cute5tupleIJiiiiEEENS1_10collective13CollectiveMmaINS1_35MainloopSm100TmaUmmaWarpSpecializedILi30ELi2ELi4ENS5_IJNS4_1CILi2EEENSA_ILi1EEESC_EEEEENS5_IJNSA_ILi64EEENSA_ILi48EEENSA_ILi32EEEEEENS_6half_tENS5_IJlSC_lEEESJ_SK_NS4_8TiledMMAINS4_8MMA_AtomIJNS4_20SM100_MMA_F16BF16_SSISJ_SJ_fLi64ELi48ELNS4_4UMMA5MajorE0ELSP_0ELNSO_7ScaleInE0ELSQ_0EEEEEENS4_6LayoutINS5_IJSC_SC_SC_EEENS5_IJNSA_ILi0EEESV_SV_EEEEENS5_IJNS4_10UnderscoreESY_SY_EEEEENS4_13SM90_TMA_LOADENS4_14ComposedLayoutINS4_7SwizzleILi2ELi4ELi3EEENS4_18smem_ptr_flag_bitsILi16EEENST_INS5_IJNSA_ILi8EEESH_EEENS5_IJSH_SC_EEEEEEEvNS4_8identityENS4_23SM90_TMA_LOAD_MULTICASTES1B_vS1C_EENS_8epilogue10collective18CollectiveEpilogueINS1F_23Sm100TmaWarpSpecializedILi2ELi1ELi24ELb1ELb0EEEJSI_NS5_IJNST_ISF_SC_EENST_ISG_SC_EEEEESJ_SK_SJ_SK_NS1F_6fusion15FusionCallbacksIS1J_NS1N_17LinearCombinationISJ_fSJ_fLNS_15FloatRoundStyleE2EEESI_S1M_JEEENS4_5SM1004TMEM4LOAD26SM100_TMEM_LOAD_16dp256b2xES11_NS12_INS13_ILi1ELi4ELi3EEES16_NST_INS5_IJS17_NSA_ILi16EEEEEENS5_IJS1Y_SC_EEEEEEENS4_17SM75_U32x4_LDSM_NENS4_14SM90_TMA_STOREES22_NS4_17SM90_U32x4_STSM_NENS4_39AutoVectorizingCopyWithAssumedAlignmentILi128EEEEEEvvEEEEvNT_6ParamsE --------------------------
	.section	.nv.shared._ZN7cutlass13device_kernelINS_4gemm6kernel13GemmUniversalIN4cute5tupleIJiiiiEEENS1_10collective13CollectiveMmaINS1_35MainloopSm100TmaUmmaWarpSpecializedILi30ELi2ELi4ENS5_IJNS4_1CILi2EEENSA_ILi1EEESC_EEEEENS5_IJNSA_ILi64EEENSA_ILi48EEENSA_ILi32EEEEEENS_6half_tENS5_IJlSC_lEEESJ_SK_NS4_8TiledMMAINS4_8MMA_AtomIJNS4_20SM100_MMA_F16BF16_SSISJ_SJ_fLi64ELi48ELNS4_4UMMA5MajorE0ELSP_0ELNSO_7ScaleInE0ELSQ_0EEEEEENS4_6LayoutINS5_IJSC_SC_SC_EEENS5_IJNSA_ILi0EEESV_SV_EEEEENS5_IJNS4_10UnderscoreESY_SY_EEEEENS4_13SM90_TMA_LOADENS4_14ComposedLayoutINS4_7SwizzleILi2ELi4ELi3EEENS4_18smem_ptr_flag_bitsILi16EEENST_INS5_IJNSA_ILi8EEESH_EEENS5_IJSH_SC_EEEEEEEvNS4_8identityENS4_23SM90_TMA_LOAD_MULTICASTES1B_vS1C_EENS_8epilogue10collective18CollectiveEpilogueINS1F_23Sm100TmaWarpSpecializedILi2ELi1ELi24ELb1ELb0EEEJSI_NS5_IJNST_ISF_SC_EENST_ISG_SC_EEEEESJ_SK_SJ_SK_NS1F_6fusion15FusionCallbacksIS1J_NS1N_17LinearCombinationISJ_fSJ_fLNS_15FloatRoundStyleE2EEESI_S1M_JEEENS4_5SM1004TMEM4LOAD26SM100_TMEM_LOAD_16dp256b2xES11_NS12_INS13_ILi1ELi4ELi3EEES16_NST_INS5_IJS17_NSA_ILi16EEEEEENS5_IJS1Y_SC_EEEEEEENS4_17SM75_U32x4_LDSM_NENS4_14SM90_TMA_STOREES22_NS4_17SM90_U32x4_STSM_NENS4_39AutoVectorizingCopyWithAssumedAlignmentILi128EEEEEEvvEEEEvNT_6ParamsE,"aw",@nobits
	.sectionflags	@""
	.align	16
	.zero		1024


//--------------------- .nv.shared.reserved.0     --------------------------
	.section	.nv.shared.reserved.0,"aw",@nobits
	.weak		__nv_reservedSMEM_offset_0_alias
	.size		__nv_reservedSMEM_offset_0_alias, 0, 64
	.other		__nv_reservedSMEM_offset_0_alias,@"STO_CUDA_RESERVED_SHARED STV_DEFAULT"
__nv_reservedSMEM_offset_0_alias:
	.zero		0
.nv.shared.reserved.0:
	.zero		64
	.weak		__nv_reservedSMEM_tcgen05_partition
	.type		__nv_reservedSMEM_tcgen05_partition,@object
	.size		__nv_reservedSMEM_tcgen05_partition,(.L_0 - __nv_reservedSMEM_tcgen05_partition)
__nv_reservedSMEM_tcgen05_partition:
	.zero		32
.L_0:


//--------------------- .nv.global                --------------------------
	.section	.nv.global,"aw",@nobits
.nv.global:
	.type		_ZN39_INTERNAL_0da0ff64_4_k_cu_abd1d240_29884cute1_E,@object
	.size		_ZN39_INTERNAL_0da0ff64_4_k_cu_abd1d240_29884cute1_E,(_ZN39_INTERNAL_0da0ff64_4_k_cu_abd1d240_29884cuda3std3__45__cpo6cbeginE - _ZN39_INTERNAL_0da0ff64_4_k_cu_abd1d240_29884cute1_E)
_ZN39_INTERNAL_0da0ff64_4_k_cu_abd1d240_29884cute1_E:
	.zero		1
	.type		_ZN39_INTERNAL_0da0ff64_4_k_cu_abd1d240_29884cuda3std3__45__cpo6cbeginE,@object
	.size		_ZN39_INTERNAL_0da0ff64_4_k_cu_abd1d240_29884cuda3std3__45__cpo6cbeginE,(_ZN39_INTERNAL_0da0ff64_4_k_cu_abd1d240_29884cuda3std3__48in_placeE - _ZN39_INTERNAL_0da0ff64_4_k_cu_abd1d240_29884cuda3std3__45__cpo6cbeginE)
_ZN39_INTERNAL_0da0ff64_4_k_cu_abd1d240_29884cuda3std3__45__cpo6cbeginE:
	.zero		1
	.type		_ZN39_INTERNAL_0da0ff64_4_k_cu_abd1d240_29884cuda3std3__48in_placeE,@object
	.size		_ZN39_INTERNAL_0da0ff64_4_k_cu_abd1d240_29884cuda3std3__48in_placeE,(_ZN39_INTERNAL_0da0ff64_4_k_cu_abd1d240_29884cuda3std6ranges3__45__cpo9iter_moveE - _ZN39_INTERNAL_0da0ff64_4_k_cu_abd1d240_29884cuda3std3__48in_placeE)
_ZN39_INTERNAL_0da0ff64_4_k_cu_abd1d240_29884cuda3std3__48in_placeE:
	.zero		1
	.type		_ZN39_INTERNAL_0da0ff64_4_k_cu_abd1d240_29884cuda3std6ranges3__45__cpo9iter_moveE,@object
	.size		_ZN39_INTERNAL_0da0ff64_4_k_cu_abd1d240_29884cuda3std6ranges3__45__cpo9iter_moveE,(_ZN39_INTERNAL_0da0ff64_4_k_cu_abd1d240_29884cuda3std3__45__cpo5beginE - _ZN39_INTERNAL_0da0ff64_4_k_cu_abd1d240_29884cuda3std6ranges3__45__cpo9iter_moveE)
_ZN39_INTERNAL_0da0ff64_4_k_cu_abd1d240_29884cuda3std6ranges3__45__cpo9iter_moveE:
	.zero		1
	.type		_ZN39_INTERNAL_0da0ff64_4_k_cu_abd1d240_29884cuda3std3__45__cpo5beginE,@object
	.size		_ZN39_INTERNAL_0da0ff64_4_k_cu_abd1d240_29884cuda3std3__45__cpo5beginE,(_ZN39_INTERNAL_0da0ff64_4_k_cu_abd1d240_29884cuda3std3__441_GLOBAL__N__0da0ff64_4_k_cu_abd1d240_29886ignoreE - _ZN39_INTERNAL_0da0ff64_4_k_cu_abd1d240_29884cuda3std3__45__cpo5beginE)
_ZN39_INTERNAL_0da0ff64_4_k_cu_abd1d240_29884cuda3std3__45__cpo5beginE:
	.zero		1
	.type		_ZN39_INTERNAL_0da0ff64_4_k_cu_abd1d240_29884cuda3std3__441_GLOBAL__N__0da0ff64_4_k_cu_abd1d240_29886ignoreE,@object
	.size		_ZN39_INTERNAL_0da0ff64_4_k_cu_abd1d240_29884cuda3std3__441_GLOBAL__N__0da0ff64_4_k_cu_abd1d240_29886ignoreE,(_ZN39_INTERNAL_0da0ff64_4_k_cu_abd1d240_29884cute7productE - _ZN39_INTERNAL_0da0ff64_4_k_cu_abd1d240_29884cuda3std3__441_GLOBAL__N__0da0ff64_4_k_cu_abd1d240_29886ignoreE)
_ZN39_INTERNAL_0da0ff64_4_k_cu_abd1d240_29884cuda3std3__441_GLOBAL__N__0da0ff64_4_k_cu_abd1d240_29886ignoreE:
	.zero		1
	.type		_ZN39_INTERNAL_0da0ff64_4_k_cu_abd1d240_29884cute7productE,@object
	.size		_ZN39_INTERNAL_0da0ff64_4_k_cu_abd1d240_29884cute7productE,(_ZN39_INTERNAL_0da0ff64_4_k_cu_abd1d240_29884cuda3std3__45__cpo3endE - _ZN39_INTERNAL_0da0ff64_4_k_cu_abd1d240_29884cute7productE)
_ZN39_INTERNAL_0da0ff64_4_k_cu_abd1d240_29884cute7productE:
	.zero		1
	.type		_ZN39_INTERNAL_0da0ff64_4_k_cu_abd1d240_29884cuda3std3__45__cpo3endE,@object
	.size		_ZN39_INTERNAL_0da0ff64_4_k_cu_abd1d240_29884cuda3std3__45__cpo3endE,(_ZN39_INTERNAL_0da0ff64_4_k_cu_abd1d240_29884cuda3std3__419piecewise_constructE - _ZN39_INTERNAL_0da0ff64_4_k_cu_abd1d240_29884cuda3std3__45__cpo3endE)
_ZN39_INTERNAL_0da0ff64_4_k_cu_abd1d240_29884cuda3std3__45__cpo3endE:
	.zero		1
	.type		_ZN39_INTERNAL_0da0ff64_4_k_cu_abd1d240_29884cuda3std3__419piecewise_constructE,@object
	.size		_ZN39_INTERNAL_0da0ff64_4_k_cu_abd1d240_29884cuda3std3__419piecewise_constructE,(_ZN39_INTERNAL_0da0ff64_4_k_cu_abd1d240_29884cuda3std3__45__cpo4cendE - _ZN39_INTERNAL_0da0ff64_4_k_cu_abd1d240_29884cuda3std3__419piecewise_constructE)
_ZN39_INTERNAL_0da0ff64_4_k_cu_abd1d240_29884cuda3std3__419piecewise_constructE:
	.zero		1
	.type		_ZN39_INTERNAL_0da0ff64_4_k_cu_abd1d240_29884cuda3std3__45__cpo4cendE,@object
	.size		_ZN39_INTERNAL_0da0ff64_4_k_cu_abd1d240_29884cuda3std3__45__cpo4cendE,(_ZN39_INTERNAL_0da0ff64_4_k_cu_abd1d240_29884cuda3std6ranges3__45__cpo4swapE - _ZN39_INTERNAL_0da0ff64_4_k_cu_abd1d240_29884cuda3std3__45__cpo4cendE)
_ZN39_INTERNAL_0da0ff64_4_k_cu_abd1d240_29884cuda3std3__45__cpo4cendE:
	.zero		1
	.type		_ZN39_INTERNAL_0da0ff64_4_k_cu_abd1d240_29884cuda3std6ranges3__45__cpo4swapE,@object
	.size		_ZN39_INTERNAL_0da0ff64_4_k_cu_abd1d240_29884cuda3std6ranges3__45__cpo4swapE,(.L_10 - _ZN39_INTERNAL_0da0ff64_4_k_cu_abd1d240_29884cuda3std6ranges3__45__cpo4swapE)
_ZN39_INTERNAL_0da0ff64_4_k_cu_abd1d240_29884cuda3std6ranges3__45__cpo4swapE:
	.zero		1
.L_10:


//--------------------- .nv.constant0._ZN7cutlass13device_kernelINS_4gemm6kernel13GemmUniversalIN4cute5tupleIJiiiiEEENS1_10collective13CollectiveMmaINS1_35MainloopSm100TmaUmmaWarpSpecializedILi30ELi2ELi4ENS5_IJNS4_1CILi2EEENSA_ILi1EEESC_EEEEENS5_IJNSA_ILi64EEENSA_ILi48EEENSA_ILi32EEEEEENS_6half_tENS5_IJlSC_lEEESJ_SK_NS4_8TiledMMAINS4_8MMA_AtomIJNS4_20SM100_MMA_F16BF16_SSISJ_SJ_fLi64ELi48ELNS4_4UMMA5MajorE0ELSP_0ELNSO_7ScaleInE0ELSQ_0EEEEEENS4_6LayoutINS5_IJSC_SC_SC_EEENS5_IJNSA_ILi0EEESV_SV_EEEEENS5_IJNS4_10UnderscoreESY_SY_EEEEENS4_13SM90_TMA_LOADENS4_14ComposedLayoutINS4_7SwizzleILi2ELi4ELi3EEENS4_18smem_ptr_flag_bitsILi16EEENST_INS5_IJNSA_ILi8EEESH_EEENS5_IJSH_SC_EEEEEEEvNS4_8identityENS4_23SM90_TMA_LOAD_MULTICASTES1B_vS1C_EENS_8epilogue10collective18CollectiveEpilogueINS1F_23Sm100TmaWarpSpecializedILi2ELi1ELi24ELb1ELb0EEEJSI_NS5_IJNST_ISF_SC_EENST_ISG_SC_EEEEESJ_SK_SJ_SK_NS1F_6fusion15FusionCallbacksIS1J_NS1N_17LinearCombinationISJ_fSJ_fLNS_15FloatRoundStyleE2EEESI_S1M_JEEENS4_5SM1004TMEM4LOAD26SM100_TMEM_LOAD_16dp256b2xES11_NS12_INS13_ILi1ELi4ELi3EEES16_NST_INS5_IJS17_NSA_ILi16EEEEEENS5_IJS1Y_SC_EEEEEEENS4_17SM75_U32x4_LDSM_NENS4_14SM90_TMA_STOREES22_NS4_17SM90_U32x4_STSM_NENS4_39AutoVectorizingCopyWithAssumedAlignmentILi128EEEEEEvvEEEEvNT_6ParamsE --------------------------
	.section	.nv.constant0._ZN7cutlass13device_kernelINS_4gemm6kernel13GemmUniversalIN4cute5tupleIJiiiiEEENS1_10collective13CollectiveMmaINS1_35MainloopSm100TmaUmmaWarpSpecializedILi30ELi2ELi4ENS5_IJNS4_1CILi2EEENSA_ILi1EEESC_EEEEENS5_IJNSA_ILi64EEENSA_ILi48EEENSA_ILi32EEEEEENS_6half_tENS5_IJlSC_lEEESJ_SK_NS4_8TiledMMAINS4_8MMA_AtomIJNS4_20SM100_MMA_F16BF16_SSISJ_SJ_fLi64ELi48ELNS4_4UMMA5MajorE0ELSP_0ELNSO_7ScaleInE0ELSQ_0EEEEEENS4_6LayoutINS5_IJSC_SC_SC_EEENS5_IJNSA_ILi0EEESV_SV_EEEEENS5_IJNS4_10UnderscoreESY_SY_EEEEENS4_13SM90_TMA_LOADENS4_14ComposedLayoutINS4_7SwizzleILi2ELi4ELi3EEENS4_18smem_ptr_flag_bitsILi16EEENST_INS5_IJNSA_ILi8EEESH_EEENS5_IJSH_SC_EEEEEEEvNS4_8identityENS4_23SM90_TMA_LOAD_MULTICASTES1B_vS1C_EENS_8epilogue10collective18CollectiveEpilogueINS1F_23Sm100TmaWarpSpecializedILi2ELi1ELi24ELb1ELb0EEEJSI_NS5_IJNST_ISF_SC_EENST_ISG_SC_EEEEESJ_SK_SJ_SK_NS1F_6fusion15FusionCallbacksIS1J_NS1N_17LinearCombinationISJ_fSJ_fLNS_15FloatRoundStyleE2EEESI_S1M_JEEENS4_5SM1004TMEM4LOAD26SM100_TMEM_LOAD_16dp256b2xES11_NS12_INS13_ILi1ELi4ELi3EEES16_NST_INS5_IJS17_NSA_ILi16EEEEEENS5_IJS1Y_SC_EEEEEEENS4_17SM75_U32x4_LDSM_NENS4_14SM90_TMA_STOREES22_NS4_17SM90_U32x4_STSM_NENS4_39AutoVectorizingCopyWithAssumedAlignmentILi128EEEEEEvvEEEEvNT_6ParamsE,"a",@progbits
	.sectionflags	@""
	.align	4
.nv.constant0._ZN7cutlass13device_kernelINS_4gemm6kernel13GemmUniversalIN4cute5tupleIJiiiiEEENS1_10collective13CollectiveMmaINS1_35MainloopSm100TmaUmmaWarpSpecializedILi30ELi2ELi4ENS5_IJNS4_1CILi2EEENSA_ILi1EEESC_EEEEENS5_IJNSA_ILi64EEENSA_ILi48EEENSA_ILi32EEEEEENS_6half_tENS5_IJlSC_lEEESJ_SK_NS4_8TiledMMAINS4_8MMA_AtomIJNS4_20SM100_MMA_F16BF16_SSISJ_SJ_fLi64ELi48ELNS4_4UMMA5MajorE0ELSP_0ELNSO_7ScaleInE0ELSQ_0EEEEEENS4_6LayoutINS5_IJSC_SC_SC_EEENS5_IJNSA_ILi0EEESV_SV_EEEEENS5_IJNS4_10UnderscoreESY_SY_EEEEENS4_13SM90_TMA_LOADENS4_14ComposedLayoutINS4_7SwizzleILi2ELi4ELi3EEENS4_18smem_ptr_flag_bitsILi16EEENST_INS5_IJNSA_ILi8EEESH_EEENS5_IJSH_SC_EEEEEEEvNS4_8identityENS4_23SM90_TMA_LOAD_MULTICASTES1B_vS1C_EENS_8epilogue10collective18CollectiveEpilogueINS1F_23Sm100TmaWarpSpecializedILi2ELi1ELi24ELb1ELb0EEEJSI_NS5_IJNST_ISF_SC_EENST_ISG_SC_EEEEESJ_SK_SJ_SK_NS1F_6fusion15FusionCallbacksIS1J_NS1N_17LinearCombinationISJ_fSJ_fLNS_15FloatRoundStyleE2EEESI_S1M_JEEENS4_5SM1004TMEM4LOAD26SM100_TMEM_LOAD_16dp256b2xES11_NS12_INS13_ILi1ELi4ELi3EEES16_NST_INS5_IJS17_NSA_ILi16EEEEEENS5_IJS1Y_SC_EEEEEEENS4_17SM75_U32x4_LDSM_NENS4_14SM90_TMA_STOREES22_NS4_17SM90_U32x4_STSM_NENS4_39AutoVectorizingCopyWithAssumedAlignmentILi128EEEEEEvvEEEEvNT_6ParamsE:
	.zero		2944


//--------------------- SYMBOLS --------------------------

	.type		.nv.reservedSmem.offset0,@object
	.size		.nv.reservedSmem.offset0,0x4
	.type		.nv.reservedSmem.cap,@object
	.size		.nv.reservedSmem.cap,0x4
	.type		__assertfail,@function
